//
// Generated by NVIDIA NVVM Compiler
//
// Compiler Build ID: CL-36424714
// Cuda compilation tools, release 13.0, V13.0.88
// Based on NVVM 20.0.0
//

.version 9.0
.target sm_100
.address_size 64

	// .globl	_Z4testIyEvPT_
.global .align 4 .b8 d_error[4];
// _ZZ3foovE7share_v has been demoted
// _ZZ5foo_2vE7share_v has been demoted
// _ZZ5foo_3vE7share_v has been demoted
.global .align 4 .b8 dmem[400];
.extern .shared .align 16 .b8 share_array[];
.extern .shared .align 16 .b8 share[];
.extern .shared .align 16 .b8 sm[];

.visible .entry _Z4testIyEvPT_(
	.param .u64 .ptr .align 1 _Z4testIyEvPT__param_0
)
{
	.reg .b32 	%r<2>;
	.reg .b64 	%rd<8>;

	ld.param.u64 	%rd1, [_Z4testIyEvPT__param_0];
	cvta.to.global.u64 	%rd2, %rd1;
	mov.u32 	%r1, %tid.x;
	cvt.u64.u32 	%rd3, %r1;
	atom.global.add.u64 	%rd4, [%rd2], %rd3;
	atom.global.exch.b64 	%rd5, [%rd2+16], %rd3;
	add.s64 	%rd6, %rd3, -1;
	atom.relaxed.global.cas.b64 	%rd7, [%rd2+56], %rd6, %rd3;
	ret;

}
	// .globl	_Z4testIfEvPT_
.visible .entry _Z4testIfEvPT_(
	.param .u64 .ptr .align 1 _Z4testIfEvPT__param_0
)
{
	.reg .b32 	%r<4>;
	.reg .b32 	%f<3>;
	.reg .b64 	%rd<3>;

	ld.param.u64 	%rd1, [_Z4testIfEvPT__param_0];
	cvta.to.global.u64 	%rd2, %rd1;
	mov.u32 	%r1, %tid.x;
	cvt.rn.f32.u32 	%f1, %r1;
	atom.global.add.f32 	%f2, [%rd2], %f1;
	mov.b32 	%r2, %f1;
	atom.global.exch.b32 	%r3, [%rd2+8], %r2;
	ret;

}
	// .globl	_Z4testIdEvPT_
.visible .entry _Z4testIdEvPT_(
	.param .u64 .ptr .align 1 _Z4testIdEvPT__param_0
)
{
	.reg .b32 	%r<2>;
	.reg .b64 	%rd<3>;
	.reg .b64 	%fd<3>;

	ld.param.u64 	%rd1, [_Z4testIdEvPT__param_0];
	cvta.to.global.u64 	%rd2, %rd1;
	mov.u32 	%r1, %tid.x;
	cvt.rn.f64.u32 	%fd1, %r1;
	atom.global.add.f64 	%fd2, [%rd2], %fd1;
	ret;

}
	// .globl	_Z3foov
.visible .entry _Z3foov()
{
	.reg .pred 	%p<7>;
	.reg .b32 	%r<54>;
	// demoted variable
	.shared .align 4 .u32 _ZZ3foovE7share_v;
	mov.u32 	%r53, %tid.x;
	setp.gt.u32 	%p1, %r53, 63;
	@%p1 bra 	$L__BB3_7;
	mov.u32 	%r2, %ntid.x;
	add.s32 	%r22, %r53, %r2;
	max.u32 	%r23, %r22, 64;
	setp.lt.u32 	%p2, %r22, 64;
	selp.u32 	%r24, 1, 0, %p2;
	add.s32 	%r25, %r22, %r24;
	sub.s32 	%r26, %r23, %r25;
	div.u32 	%r27, %r26, %r2;
	add.s32 	%r3, %r27, %r24;
	and.b32  	%r28, %r3, 3;
	setp.eq.s32 	%p3, %r28, 3;
	@%p3 bra 	$L__BB3_4;
	add.s32 	%r29, %r3, 1;
	and.b32  	%r30, %r29, 3;
	shl.b32 	%r31, %r53, 2;
	mov.u32 	%r32, share_array;
	add.s32 	%r50, %r32, %r31;
	shl.b32 	%r5, %r2, 2;
	neg.s32 	%r49, %r30;
	mad.lo.s32 	%r53, %r2, %r30, %r53;
$L__BB3_3:
	.pragma "nounroll";
	atom.shared.add.u32 	%r33, [%r50], 1;
	atom.shared.add.u32 	%r34, [share_array], 1;
	add.s32 	%r50, %r50, %r5;
	add.s32 	%r49, %r49, 1;
	setp.ne.s32 	%p4, %r49, 0;
	@%p4 bra 	$L__BB3_3;
$L__BB3_4:
	setp.lt.u32 	%p5, %r3, 3;
	@%p5 bra 	$L__BB3_7;
	shl.b32 	%r13, %r2, 2;
	shl.b32 	%r35, %r53, 2;
	mov.u32 	%r36, share_array;
	add.s32 	%r52, %r36, %r35;
	shl.b32 	%r15, %r2, 4;
	shl.b32 	%r16, %r2, 3;
	mul.lo.s32 	%r17, %r2, 12;
$L__BB3_6:
	atom.shared.add.u32 	%r37, [%r52], 1;
	atom.shared.add.u32 	%r38, [share_array], 1;
	add.s32 	%r39, %r52, %r13;
	atom.shared.add.u32 	%r40, [%r39], 1;
	atom.shared.add.u32 	%r41, [share_array], 1;
	add.s32 	%r42, %r52, %r16;
	atom.shared.add.u32 	%r43, [%r42], 1;
	atom.shared.add.u32 	%r44, [share_array], 1;
	add.s32 	%r45, %r52, %r17;
	atom.shared.add.u32 	%r46, [%r45], 1;
	atom.shared.add.u32 	%r47, [share_array], 1;
	add.s32 	%r53, %r53, %r13;
	add.s32 	%r52, %r52, %r15;
	setp.lt.u32 	%p6, %r53, 64;
	@%p6 bra 	$L__BB3_6;
$L__BB3_7:
	atom.shared.add.u32 	%r48, [_ZZ3foovE7share_v], 1;
	ret;

}
	// .globl	_Z5foo_2v
.visible .entry _Z5foo_2v()
{
	.reg .pred 	%p<7>;
	.reg .b32 	%r<61>;
	// demoted variable
	.shared .align 4 .u32 _ZZ5foo_2vE7share_v;
	mov.u32 	%r60, %tid.x;
	setp.gt.u32 	%p1, %r60, 63;
	@%p1 bra 	$L__BB4_7;
	mov.u32 	%r2, %ntid.x;
	add.s32 	%r22, %r60, %r2;
	max.u32 	%r23, %r22, 64;
	setp.lt.u32 	%p2, %r22, 64;
	selp.u32 	%r24, 1, 0, %p2;
	add.s32 	%r25, %r22, %r24;
	sub.s32 	%r26, %r23, %r25;
	div.u32 	%r27, %r26, %r2;
	add.s32 	%r3, %r27, %r24;
	and.b32  	%r28, %r3, 3;
	setp.eq.s32 	%p3, %r28, 3;
	@%p3 bra 	$L__BB4_4;
	add.s32 	%r29, %r3, 1;
	and.b32  	%r30, %r29, 3;
	shl.b32 	%r31, %r60, 2;
	mov.u32 	%r32, share_array;
	add.s32 	%r57, %r32, %r31;
	shl.b32 	%r5, %r2, 2;
	neg.s32 	%r56, %r30;
	mad.lo.s32 	%r60, %r2, %r30, %r60;
$L__BB4_3:
	.pragma "nounroll";
	atom.shared.add.u32 	%r33, [%r57], 1;
	atom.shared.add.u32 	%r34, [share_array], 1;
	atom.shared.add.u32 	%r35, [share_array], 1;
	add.s32 	%r57, %r57, %r5;
	add.s32 	%r56, %r56, 1;
	setp.ne.s32 	%p4, %r56, 0;
	@%p4 bra 	$L__BB4_3;
$L__BB4_4:
	setp.lt.u32 	%p5, %r3, 3;
	@%p5 bra 	$L__BB4_7;
	shl.b32 	%r13, %r2, 2;
	shl.b32 	%r36, %r60, 2;
	mov.u32 	%r37, share_array;
	add.s32 	%r59, %r37, %r36;
	shl.b32 	%r15, %r2, 4;
	shl.b32 	%r16, %r2, 3;
	mul.lo.s32 	%r17, %r2, 12;
$L__BB4_6:
	atom.shared.add.u32 	%r38, [%r59], 1;
	atom.shared.add.u32 	%r39, [share_array], 1;
	atom.shared.add.u32 	%r40, [share_array], 1;
	add.s32 	%r41, %r59, %r13;
	atom.shared.add.u32 	%r42, [%r41], 1;
	atom.shared.add.u32 	%r43, [share_array], 1;
	atom.shared.add.u32 	%r44, [share_array], 1;
	add.s32 	%r45, %r59, %r16;
	atom.shared.add.u32 	%r46, [%r45], 1;
	atom.shared.add.u32 	%r47, [share_array], 1;
	atom.shared.add.u32 	%r48, [share_array], 1;
	add.s32 	%r49, %r59, %r17;
	atom.shared.add.u32 	%r50, [%r49], 1;
	atom.shared.add.u32 	%r51, [share_array], 1;
	atom.shared.add.u32 	%r52, [share_array], 1;
	add.s32 	%r60, %r60, %r13;
	add.s32 	%r59, %r59, %r15;
	setp.lt.u32 	%p6, %r60, 64;
	@%p6 bra 	$L__BB4_6;
$L__BB4_7:
	atom.shared.add.u32 	%r53, [_ZZ5foo_2vE7share_v], 1;
	atom.shared.add.u32 	%r54, [_ZZ5foo_2vE7share_v], 1;
	atom.shared.add.u32 	%r55, [_ZZ5foo_2vE7share_v], 1;
	ret;

}
	// .globl	_Z5foo_3v
.visible .entry _Z5foo_3v()
{
	.reg .b32 	%r<2>;
	// demoted variable
	.shared .align 4 .u32 _ZZ5foo_3vE7share_v;
	atom.shared.add.u32 	%r1, [_ZZ5foo_3vE7share_v], 1;
	ret;

}
	// .globl	_Z5foo_4v
.visible .entry _Z5foo_4v()
{
	.reg .b32 	%r<3>;

	atom.shared.add.u32 	%r1, [share], 1;
	atom.global.add.u32 	%r2, [dmem], 1;
	ret;

}
	// .globl	_Z5foo_5v
.visible .entry _Z5foo_5v()
{
	.reg .b32 	%r<3>;
	.reg .b64 	%rd<2>;

	atom.add.u32 	%r1, [%rd1], 1;
	atom.shared.add.u32 	%r2, [share], 1;
	ret;

}
	// .globl	_Z5foo_6v
.visible .entry _Z5foo_6v()
{
	.reg .b32 	%r<2>;

	atom.shared.add.u32 	%r1, [share], 1;
	ret;

}
	// .globl	_Z5foo_7i
.visible .entry _Z5foo_7i(
	.param .u32 _Z5foo_7i_param_0
)
{
	.reg .pred 	%p<2>;
	.reg .b32 	%r<5>;

	ld.param.u32 	%r1, [_Z5foo_7i_param_0];
	setp.gt.s32 	%p1, %r1, 1;
	mov.u32 	%r2, share;
	selp.b32 	%r3, %r2, 0, %p1;
	atom.shared.add.u32 	%r4, [%r3], 1;
	ret;

}
	// .globl	_Z6kernelPj
.visible .entry _Z6kernelPj(
	.param .u64 .ptr .align 1 _Z6kernelPj_param_0
)
{
	.reg .b32 	%r<5>;
	.reg .b64 	%rd<3>;

	ld.param.u64 	%rd1, [_Z6kernelPj_param_0];
	cvta.to.global.u64 	%rd2, %rd1;
	ld.global.u32 	%r1, [%rd2];
	st.shared.u32 	[sm+4], %r1;
	ld.global.u32 	%r2, [%rd2+4];
	atom.shared.or.b32 	%r3, [sm+4], %r2;
	ld.shared.u32 	%r4, [sm+4];
	st.global.u32 	[%rd2+4], %r4;
	ret;

}
	// .globl	_Z8kernel_1Pj
.visible .entry _Z8kernel_1Pj(
	.param .u64 .ptr .align 1 _Z8kernel_1Pj_param_0
)
{
	.reg .b32 	%r<5>;
	.reg .b64 	%rd<3>;

	ld.param.u64 	%rd1, [_Z8kernel_1Pj_param_0];
	cvta.to.global.u64 	%rd2, %rd1;
	ld.global.u32 	%r1, [%rd2];
	st.shared.u32 	[sm+4], %r1;
	ld.global.u32 	%r2, [%rd2+4];
	atom.shared.or.b32 	%r3, [sm+4], %r2;
	ld.shared.u32 	%r4, [sm+4];
	st.global.u32 	[%rd2+4], %r4;
	ret;

}
	// .globl	_Z8kernel_2Pj
.visible .entry _Z8kernel_2Pj(
	.param .u64 .ptr .align 1 _Z8kernel_2Pj_param_0
)
{
	.reg .b32 	%r<5>;
	.reg .b64 	%rd<3>;

	ld.param.u64 	%rd1, [_Z8kernel_2Pj_param_0];
	cvta.to.global.u64 	%rd2, %rd1;
	ld.global.u32 	%r1, [%rd2];
	st.shared.u32 	[sm+4], %r1;
	ld.global.u32 	%r2, [%rd2+4];
	atom.shared.or.b32 	%r3, [sm+56], %r2;
	ld.shared.u32 	%r4, [sm+56];
	st.global.u32 	[%rd2+4], %r4;
	ret;

}
	// .globl	_Z1kv
.visible .entry _Z1kv()
{


	trap;

}
	// .globl	_Z4testIiEvPT_
.visible .entry _Z4testIiEvPT_(
	.param .u64 .ptr .align 1 _Z4testIiEvPT__param_0
)
{
	.reg .pred 	%p<2>;
	.reg .b32 	%r<20>;
	.reg .b64 	%rd<3>;

	ld.param.u64 	%rd2, [_Z4testIiEvPT__param_0];
	cvta.to.global.u64 	%rd1, %rd2;
	mov.u32 	%r1, %tid.x;
	atom.global.add.u32 	%r5, [%rd1], %r1;
	neg.s32 	%r6, %r1;
	atom.global.add.u32 	%r7, [%rd1+4], %r6;
	atom.global.exch.b32 	%r8, [%rd1+8], %r1;
	atom.global.max.s32 	%r9, [%rd1+12], %r1;
	atom.global.min.s32 	%r10, [%rd1+16], %r1;
	atom.global.inc.u32 	%r11, [%rd1+20], %r1;
	atom.global.dec.u32 	%r12, [%rd1+24], %r1;
	add.s32 	%r13, %r1, -1;
	atom.relaxed.global.cas.b32 	%r14, [%rd1+28], %r13, %r1;
	ld.global.u32 	%r19, [%rd1+28];
$L__BB14_1:
	atom.relaxed.global.cas.b32 	%r4, [%rd1+28], %r19, %r15;
	setp.ne.s32 	%p1, %r19, %r4;
	mov.u32 	%r19, %r4;
	@%p1 bra 	$L__BB14_1;
	atom.global.and.b32 	%r16, [%rd1+32], %r1;
	atom.global.or.b32 	%r17, [%rd1+36], %r1;
	atom.global.xor.b32 	%r18, [%rd1+40], %r1;
	ret;

}
	// .globl	_Z4testIjEvPT_
.visible .entry _Z4testIjEvPT_(
	.param .u64 .ptr .align 1 _Z4testIjEvPT__param_0
)
{
	.reg .pred 	%p<2>;
	.reg .b32 	%r<20>;
	.reg .b64 	%rd<3>;

	ld.param.u64 	%rd2, [_Z4testIjEvPT__param_0];
	cvta.to.global.u64 	%rd1, %rd2;
	mov.u32 	%r1, %tid.x;
	atom.global.add.u32 	%r5, [%rd1], %r1;
	neg.s32 	%r6, %r1;
	atom.global.add.u32 	%r7, [%rd1+4], %r6;
	atom.global.exch.b32 	%r8, [%rd1+8], %r1;
	atom.global.max.u32 	%r9, [%rd1+12], %r1;
	atom.global.min.u32 	%r10, [%rd1+16], %r1;
	atom.global.inc.u32 	%r11, [%rd1+20], %r1;
	atom.global.dec.u32 	%r12, [%rd1+24], %r1;
	add.s32 	%r13, %r1, -1;
	atom.relaxed.global.cas.b32 	%r14, [%rd1+28], %r13, %r1;
	ld.global.u32 	%r19, [%rd1+28];
$L__BB15_1:
	atom.relaxed.global.cas.b32 	%r4, [%rd1+28], %r19, %r15;
	setp.ne.s32 	%p1, %r19, %r4;
	mov.u32 	%r19, %r4;
	@%p1 bra 	$L__BB15_1;
	atom.global.and.b32 	%r16, [%rd1+32], %r1;
	atom.global.or.b32 	%r17, [%rd1+36], %r1;
	atom.global.xor.b32 	%r18, [%rd1+40], %r1;
	ret;

}


// ===== COMPILED SASS (sm_100) =====

	.target	sm_100

	.elftype	@"ET_EXEC"


//--------------------- .note.nv.tkinfo           --------------------------
	.section	.note.nv.tkinfo,"",@"SHT_NOTE"
	.sectionflags	@"SHF_NOTE_NV_TKINFO"
	.tkinfo
        /*0018*/ 	.word	0x00000002
        /*0030*/ 	.string	""
        /*0030*/ 	.string	"ptxas"
        /*0030*/ 	.string	"Cuda compilation tools, release 13.0, V13.0.88"
        /*0030*/ 	.string	"Build cuda_13.0.r13.0/compiler.36424714_0"
        /*0030*/ 	.string	"-arch sm_100 -m 64 "



//--------------------- .note.nv.cuinfo           --------------------------
	.section	.note.nv.cuinfo,"",@"SHT_NOTE"
	.sectionflags	@"SHF_NOTE_NV_CUINFO"
        /*0018*/ 	.short	0x0002
        /*001a*/ 	.short	0x0064
        /*001c*/ 	.short	0x0082
	.zero		2


//--------------------- .nv.info                  --------------------------
	.section	.nv.info,"",@"SHT_CUDA_INFO"
	.align	4


	//----- nvinfo : EIATTR_REGCOUNT
	.align		4
        /*0000*/ 	.byte	0x04, 0x2f
        /*0002*/ 	.short	(.L_3 - .L_2)
	.align		4
.L_2:
        /*0004*/ 	.word	index@(_Z4testIyEvPT_)
        /*0008*/ 	.word	0x0000000e


	//----- nvinfo : EIATTR_FRAME_SIZE
	.align		4
.L_3:
        /*000c*/ 	.byte	0x04, 0x11
        /*000e*/ 	.short	(.L_5 - .L_4)
	.align		4
.L_4:
        /*0010*/ 	.word	index@(_Z4testIyEvPT_)
        /*0014*/ 	.word	0x00000000


	//----- nvinfo : EIATTR_REGCOUNT
	.align		4
.L_5:
        /*0018*/ 	.byte	0x04, 0x2f
        /*001a*/ 	.short	(.L_7 - .L_6)
	.align		4
.L_6:
        /*001c*/ 	.word	index@(_Z4testIfEvPT_)
        /*0020*/ 	.word	0x0000000a


	//----- nvinfo : EIATTR_FRAME_SIZE
	.align		4
.L_7:
        /*0024*/ 	.byte	0x04, 0x11
        /*0026*/ 	.short	(.L_9 - .L_8)
	.align		4
.L_8:
        /*0028*/ 	.word	index@(_Z4testIfEvPT_)
        /*002c*/ 	.word	0x00000000


	//----- nvinfo : EIATTR_REGCOUNT
	.align		4
.L_9:
        /*0030*/ 	.byte	0x04, 0x2f
        /*0032*/ 	.short	(.L_11 - .L_10)
	.align		4
.L_10:
        /*0034*/ 	.word	index@(_Z4testIdEvPT_)
        /*0038*/ 	.word	0x00000008


	//----- nvinfo : EIATTR_FRAME_SIZE
	.align		4
.L_11:
        /*003c*/ 	.byte	0x04, 0x11
        /*003e*/ 	.short	(.L_13 - .L_12)
	.align		4
.L_12:
        /*0040*/ 	.word	index@(_Z4testIdEvPT_)
        /*0044*/ 	.word	0x00000000


	//----- nvinfo : EIATTR_REGCOUNT
	.align		4
.L_13:
        /*0048*/ 	.byte	0x04, 0x2f
        /*004a*/ 	.short	(.L_15 - .L_14)
	.align		4
.L_14:
        /*004c*/ 	.word	index@(_Z3foov)
        /*0050*/ 	.word	0x0000000c


	//----- nvinfo : EIATTR_FRAME_SIZE
	.align		4
.L_15:
        /*0054*/ 	.byte	0x04, 0x11
        /*0056*/ 	.short	(.L_17 - .L_16)
	.align		4
.L_16:
        /*0058*/ 	.word	index@(_Z3foov)
        /*005c*/ 	.word	0x00000000


	//----- nvinfo : EIATTR_REGCOUNT
	.align		4
.L_17:
        /*0060*/ 	.byte	0x04, 0x2f
        /*0062*/ 	.short	(.L_19 - .L_18)
	.align		4
.L_18:
        /*0064*/ 	.word	index@(_Z5foo_2v)
        /*0068*/ 	.word	0x0000000c


	//----- nvinfo : EIATTR_FRAME_SIZE
	.align		4
.L_19:
        /*006c*/ 	.byte	0x04, 0x11
        /*006e*/ 	.short	(.L_21 - .L_20)
	.align		4
.L_20:
        /*0070*/ 	.word	index@(_Z5foo_2v)
        /*0074*/ 	.word	0x00000000


	//----- nvinfo : EIATTR_REGCOUNT
	.align		4
.L_21:
        /*0078*/ 	.byte	0x04, 0x2f
        /*007a*/ 	.short	(.L_23 - .L_22)
	.align		4
.L_22:
        /*007c*/ 	.word	index@(_Z5foo_3v)
        /*0080*/ 	.word	0x00000004


	//----- nvinfo : EIATTR_FRAME_SIZE
	.align		4
.L_23:
        /*0084*/ 	.byte	0x04, 0x11
        /*0086*/ 	.short	(.L_25 - .L_24)
	.align		4
.L_24:
        /*0088*/ 	.word	index@(_Z5foo_3v)
        /*008c*/ 	.word	0x00000000


	//----- nvinfo : EIATTR_REGCOUNT
	.align		4
.L_25:
        /*0090*/ 	.byte	0x04, 0x2f
        /*0092*/ 	.short	(.L_27 - .L_26)
	.align		4
.L_26:
        /*0094*/ 	.word	index@(_Z5foo_4v)
        /*0098*/ 	.word	0x00000008


	//----- nvinfo : EIATTR_FRAME_SIZE
	.align		4
.L_27:
        /*009c*/ 	.byte	0x04, 0x11
        /*009e*/ 	.short	(.L_29 - .L_28)
	.align		4
.L_28:
        /*00a0*/ 	.word	index@(_Z5foo_4v)
        /*00a4*/ 	.word	0x00000000


	//----- nvinfo : EIATTR_REGCOUNT
	.align		4
.L_29:
        /*00a8*/ 	.byte	0x04, 0x2f
        /*00aa*/ 	.short	(.L_31 - .L_30)
	.align		4
.L_30:
        /*00ac*/ 	.word	index@(_Z5foo_5v)
        /*00b0*/ 	.word	0x00000006


	//----- nvinfo : EIATTR_FRAME_SIZE
	.align		4
.L_31:
        /*00b4*/ 	.byte	0x04, 0x11
        /*00b6*/ 	.short	(.L_33 - .L_32)
	.align		4
.L_32:
        /*00b8*/ 	.word	index@(_Z5foo_5v)
        /*00bc*/ 	.word	0x00000000


	//----- nvinfo : EIATTR_REGCOUNT
	.align		4
.L_33:
        /*00c0*/ 	.byte	0x04, 0x2f
        /*00c2*/ 	.short	(.L_35 - .L_34)
	.align		4
.L_34:
        /*00c4*/ 	.word	index@(_Z5foo_6v)
        /*00c8*/ 	.word	0x00000004


	//----- nvinfo : EIATTR_FRAME_SIZE
	.align		4
.L_35:
        /*00cc*/ 	.byte	0x04, 0x11
        /*00ce*/ 	.short	(.L_37 - .L_36)
	.align		4
.L_36:
        /*00d0*/ 	.word	index@(_Z5foo_6v)
        /*00d4*/ 	.word	0x00000000


	//----- nvinfo : EIATTR_REGCOUNT
	.align		4
.L_37:
        /*00d8*/ 	.byte	0x04, 0x2f
        /*00da*/ 	.short	(.L_39 - .L_38)
	.align		4
.L_38:
        /*00dc*/ 	.word	index@(_Z5foo_7i)
        /*00e0*/ 	.word	0x00000004


	//----- nvinfo : EIATTR_FRAME_SIZE
	.align		4
.L_39:
        /*00e4*/ 	.byte	0x04, 0x11
        /*00e6*/ 	.short	(.L_41 - .L_40)
	.align		4
.L_40:
        /*00e8*/ 	.word	index@(_Z5foo_7i)
        /*00ec*/ 	.word	0x00000000


	//----- nvinfo : EIATTR_REGCOUNT
	.align		4
.L_41:
        /*00f0*/ 	.byte	0x04, 0x2f
        /*00f2*/ 	.short	(.L_43 - .L_42)
	.align		4
.L_42:
        /*00f4*/ 	.word	index@(_Z6kernelPj)
        /*00f8*/ 	.word	0x00000009


	//----- nvinfo : EIATTR_FRAME_SIZE
	.align		4
.L_43:
        /*00fc*/ 	.byte	0x04, 0x11
        /*00fe*/ 	.short	(.L_45 - .L_44)
	.align		4
.L_44:
        /*0100*/ 	.word	index@(_Z6kernelPj)
        /*0104*/ 	.word	0x00000000


	//----- nvinfo : EIATTR_REGCOUNT
	.align		4
.L_45:
        /*0108*/ 	.byte	0x04, 0x2f
        /*010a*/ 	.short	(.L_47 - .L_46)
	.align		4
.L_46:
        /*010c*/ 	.word	index@(_Z8kernel_1Pj)
        /*0110*/ 	.word	0x00000009


	//----- nvinfo : EIATTR_FRAME_SIZE
	.align		4
.L_47:
        /*0114*/ 	.byte	0x04, 0x11
        /*0116*/ 	.short	(.L_49 - .L_48)
	.align		4
.L_48:
        /*0118*/ 	.word	index@(_Z8kernel_1Pj)
        /*011c*/ 	.word	0x00000000


	//----- nvinfo : EIATTR_REGCOUNT
	.align		4
.L_49:
        /*0120*/ 	.byte	0x04, 0x2f
        /*0122*/ 	.short	(.L_51 - .L_50)
	.align		4
.L_50:
        /*0124*/ 	.word	index@(_Z8kernel_2Pj)
        /*0128*/ 	.word	0x00000009


	//----- nvinfo : EIATTR_FRAME_SIZE
	.align		4
.L_51:
        /*012c*/ 	.byte	0x04, 0x11
        /*012e*/ 	.short	(.L_53 - .L_52)
	.align		4
.L_52:
        /*0130*/ 	.word	index@(_Z8kernel_2Pj)
        /*0134*/ 	.word	0x00000000


	//----- nvinfo : EIATTR_REGCOUNT
	.align		4
.L_53:
        /*0138*/ 	.byte	0x04, 0x2f
        /*013a*/ 	.short	(.L_55 - .L_54)
	.align		4
.L_54:
        /*013c*/ 	.word	index@(_Z1kv)
        /*0140*/ 	.word	0x00000004


	//----- nvinfo : EIATTR_FRAME_SIZE
	.align		4
.L_55:
        /*0144*/ 	.byte	0x04, 0x11
        /*0146*/ 	.short	(.L_57 - .L_56)
	.align		4
.L_56:
        /*0148*/ 	.word	index@(_Z1kv)
        /*014c*/ 	.word	0x00000000


	//----- nvinfo : EIATTR_REGCOUNT
	.align		4
.L_57:
        /*0150*/ 	.byte	0x04, 0x2f
        /*0152*/ 	.short	(.L_59 - .L_58)
	.align		4
.L_58:
        /*0154*/ 	.word	index@(_Z4testIiEvPT_)
        /*0158*/ 	.word	0x00000012


	//----- nvinfo : EIATTR_FRAME_SIZE
	.align		4
.L_59:
        /*015c*/ 	.byte	0x04, 0x11
        /*015e*/ 	.short	(.L_61 - .L_60)
	.align		4
.L_60:
        /*0160*/ 	.word	index@(_Z4testIiEvPT_)
        /*0164*/ 	.word	0x00000000


	//----- nvinfo : EIATTR_REGCOUNT
	.align		4
.L_61:
        /*0168*/ 	.byte	0x04, 0x2f
        /*016a*/ 	.short	(.L_63 - .L_62)
	.align		4
.L_62:
        /*016c*/ 	.word	index@(_Z4testIjEvPT_)
        /*0170*/ 	.word	0x00000012


	//----- nvinfo : EIATTR_FRAME_SIZE
	.align		4
.L_63:
        /*0174*/ 	.byte	0x04, 0x11
        /*0176*/ 	.short	(.L_65 - .L_64)
	.align		4
.L_64:
        /*0178*/ 	.word	index@(_Z4testIjEvPT_)
        /*017c*/ 	.word	0x00000000


	//----- nvinfo : EIATTR_MIN_STACK_SIZE
	.align		4
.L_65:
        /*0180*/ 	.byte	0x04, 0x12
        /*0182*/ 	.short	(.L_67 - .L_66)
	.align		4
.L_66:
        /*0184*/ 	.word	index@(_Z4testIjEvPT_)
        /*0188*/ 	.word	0x00000000


	//----- nvinfo : EIATTR_MIN_STACK_SIZE
	.align		4
.L_67:
        /*018c*/ 	.byte	0x04, 0x12
        /*018e*/ 	.short	(.L_69 - .L_68)
	.align		4
.L_68:
        /*0190*/ 	.word	index@(_Z4testIiEvPT_)
        /*0194*/ 	.word	0x00000000


	//----- nvinfo : EIATTR_MIN_STACK_SIZE
	.align		4
.L_69:
        /*0198*/ 	.byte	0x04, 0x12
        /*019a*/ 	.short	(.L_71 - .L_70)
	.align		4
.L_70:
        /*019c*/ 	.word	index@(_Z1kv)
        /*01a0*/ 	.word	0x00000000


	//----- nvinfo : EIATTR_MIN_STACK_SIZE
	.align		4
.L_71:
        /*01a4*/ 	.byte	0x04, 0x12
        /*01a6*/ 	.short	(.L_73 - .L_72)
	.align		4
.L_72:
        /*01a8*/ 	.word	index@(_Z8kernel_2Pj)
        /*01ac*/ 	.word	0x00000000


	//----- nvinfo : EIATTR_MIN_STACK_SIZE
	.align		4
.L_73:
        /*01b0*/ 	.byte	0x04, 0x12
        /*01b2*/ 	.short	(.L_75 - .L_74)
	.align		4
.L_74:
        /*01b4*/ 	.word	index@(_Z8kernel_1Pj)
        /*01b8*/ 	.word	0x00000000


	//----- nvinfo : EIATTR_MIN_STACK_SIZE
	.align		4
.L_75:
        /*01bc*/ 	.byte	0x04, 0x12
        /*01be*/ 	.short	(.L_77 - .L_76)
	.align		4
.L_76:
        /*01c0*/ 	.word	index@(_Z6kernelPj)
        /*01c4*/ 	.word	0x00000000


	//----- nvinfo : EIATTR_MIN_STACK_SIZE
	.align		4
.L_77:
        /*01c8*/ 	.byte	0x04, 0x12
        /*01ca*/ 	.short	(.L_79 - .L_78)
	.align		4
.L_78:
        /*01cc*/ 	.word	index@(_Z5foo_7i)
        /*01d0*/ 	.word	0x00000000


	//----- nvinfo : EIATTR_MIN_STACK_SIZE
	.align		4
.L_79:
        /*01d4*/ 	.byte	0x04, 0x12
        /*01d6*/ 	.short	(.L_81 - .L_80)
	.align		4
.L_80:
        /*01d8*/ 	.word	index@(_Z5foo_6v)
        /*01dc*/ 	.word	0x00000000


	//----- nvinfo : EIATTR_MIN_STACK_SIZE
	.align		4
.L_81:
        /*01e0*/ 	.byte	0x04, 0x12
        /*01e2*/ 	.short	(.L_83 - .L_82)
	.align		4
.L_82:
        /*01e4*/ 	.word	index@(_Z5foo_5v)
        /*01e8*/ 	.word	0x00000000


	//----- nvinfo : EIATTR_MIN_STACK_SIZE
	.align		4
.L_83:
        /*01ec*/ 	.byte	0x04, 0x12
        /*01ee*/ 	.short	(.L_85 - .L_84)
	.align		4
.L_84:
        /*01f0*/ 	.word	index@(_Z5foo_4v)
        /*01f4*/ 	.word	0x00000000


	//----- nvinfo : EIATTR_MIN_STACK_SIZE
	.align		4
.L_85:
        /*01f8*/ 	.byte	0x04, 0x12
        /*01fa*/ 	.short	(.L_87 - .L_86)
	.align		4
.L_86:
        /*01fc*/ 	.word	index@(_Z5foo_3v)
        /*0200*/ 	.word	0x00000000


	//----- nvinfo : EIATTR_MIN_STACK_SIZE
	.align		4
.L_87:
        /*0204*/ 	.byte	0x04, 0x12
        /*0206*/ 	.short	(.L_89 - .L_88)
	.align		4
.L_88:
        /*0208*/ 	.word	index@(_Z5foo_2v)
        /*020c*/ 	.word	0x00000000


	//----- nvinfo : EIATTR_MIN_STACK_SIZE
	.align		4
.L_89:
        /*0210*/ 	.byte	0x04, 0x12
        /*0212*/ 	.short	(.L_91 - .L_90)
	.align		4
.L_90:
        /*0214*/ 	.word	index@(_Z3foov)
        /*0218*/ 	.word	0x00000000


	//----- nvinfo : EIATTR_MIN_STACK_SIZE
	.align		4
.L_91:
        /*021c*/ 	.byte	0x04, 0x12
        /*021e*/ 	.short	(.L_93 - .L_92)
	.align		4
.L_92:
        /*0220*/ 	.word	index@(_Z4testIdEvPT_)
        /*0224*/ 	.word	0x00000000


	//----- nvinfo : EIATTR_MIN_STACK_SIZE
	.align		4
.L_93:
        /*0228*/ 	.byte	0x04, 0x12
        /*022a*/ 	.short	(.L_95 - .L_94)
	.align		4
.L_94:
        /*022c*/ 	.word	index@(_Z4testIfEvPT_)
        /*0230*/ 	.word	0x00000000


	//----- nvinfo : EIATTR_MIN_STACK_SIZE
	.align		4
.L_95:
        /*0234*/ 	.byte	0x04, 0x12
        /*0236*/ 	.short	(.L_97 - .L_96)
	.align		4
.L_96:
        /*0238*/ 	.word	index@(_Z4testIyEvPT_)
        /*023c*/ 	.word	0x00000000
.L_97:


//--------------------- .nv.compat                --------------------------
	.section	.nv.compat,"",@"SHT_CUDA_COMPAT_INFO"
	.align	4
        /*0000*/ 	.byte	0x02, 0x09, 0x00, 0x00, 0x02, 0x02, 0x01, 0x00, 0x02, 0x05, 0x05, 0x00, 0x03, 0x07, 0x01, 0x01
        /*0010*/ 	.byte	0x02, 0x03, 0x00, 0x00, 0x02, 0x06, 0x01, 0x00, 0x04, 0x0b, 0x08, 0x00, 0x09, 0x00, 0x00, 0x00
        /*0020*/ 	.byte	0x00, 0x00, 0x00, 0x00


//--------------------- .nv.info._Z4testIjEvPT_   --------------------------
	.section	.nv.info._Z4testIjEvPT_,"",@"SHT_CUDA_INFO"
	.sectionflags	@""
	.align	4


	//----- nvinfo : EIATTR_CUDA_API_VERSION
	.align		4
        /*0000*/ 	.byte	0x04, 0x37
        /*0002*/ 	.short	(.L_99 - .L_98)
.L_98:
        /*0004*/ 	.word	0x00000082


	//----- nvinfo : EIATTR_KPARAM_INFO
	.align		4
.L_99:
        /*0008*/ 	.byte	0x04, 0x17
        /*000a*/ 	.short	(.L_101 - .L_100)
.L_100:
        /*000c*/ 	.word	0x00000000
        /*0010*/ 	.short	0x0000
        /*0012*/ 	.short	0x0000
        /*0014*/ 	.byte	0x00, 0xf5, 0x21, 0x00


	//----- nvinfo : EIATTR_SPARSE_MMA_MASK
	.align		4
.L_101:
        /*0018*/ 	.byte	0x03, 0x50
        /*001a*/ 	.short	0x0000


	//----- nvinfo : EIATTR_MAXREG_COUNT
	.align		4
        /*001c*/ 	.byte	0x03, 0x1b
        /*001e*/ 	.short	0x00ff


	//----- nvinfo : EIATTR_MERCURY_ISA_VERSION
	.align		4
        /*0020*/ 	.byte	0x03, 0x5f
        /*0022*/ 	.short	0x0101


	//----- nvinfo : EIATTR_INT_WARP_WIDE_INSTR_OFFSETS
	.align		4
        /*0024*/ 	.byte	0x04, 0x31
        /*0026*/ 	.short	(.L_103 - .L_102)


	//   ....[0]....
.L_102:
        /*0028*/ 	.word	0x00000050


	//   ....[1]....
        /*002c*/ 	.word	0x000000b0


	//   ....[2]....
        /*0030*/ 	.word	0x000000c0


	//   ....[3]....
        /*0034*/ 	.word	0x000000d0


	//   ....[4]....
        /*0038*/ 	.word	0x00000100


	//   ....[5]....
        /*003c*/ 	.word	0x00000270


	//   ....[6]....
        /*0040*/ 	.word	0x00000280


	//   ....[7]....
        /*0044*/ 	.word	0x000002a0


	//   ....[8]....
        /*0048*/ 	.word	0x000002c0


	//----- nvinfo : EIATTR_VRC_CTA_INIT_COUNT
	.align		4
.L_103:
        /*004c*/ 	.byte	0x02, 0x4a
	.zero		1
	.zero		1


	//----- nvinfo : EIATTR_EXIT_INSTR_OFFSETS
	.align		4
        /*0050*/ 	.byte	0x04, 0x1c
        /*0052*/ 	.short	(.L_105 - .L_104)


	//   ....[0]....
.L_104:
        /*0054*/ 	.word	0x00000330


	//----- nvinfo : EIATTR_CRS_STACK_SIZE
	.align		4
.L_105:
        /*0058*/ 	.byte	0x04, 0x1e
        /*005a*/ 	.short	(.L_107 - .L_106)
.L_106:
        /*005c*/ 	.word	0x00000000


	//----- nvinfo : EIATTR_CBANK_PARAM_SIZE
	.align		4
.L_107:
        /*0060*/ 	.byte	0x03, 0x19
        /*0062*/ 	.short	0x0008


	//----- nvinfo : EIATTR_PARAM_CBANK
	.align		4
        /*0064*/ 	.byte	0x04, 0x0a
        /*0066*/ 	.short	(.L_109 - .L_108)
	.align		4
.L_108:
        /*0068*/ 	.word	index@(.nv.constant0._Z4testIjEvPT_)
        /*006c*/ 	.short	0x0380
        /*006e*/ 	.short	0x0008


	//----- nvinfo : EIATTR_SW_WAR
	.align		4
.L_109:
        /*0070*/ 	.byte	0x04, 0x36
        /*0072*/ 	.short	(.L_111 - .L_110)
.L_110:
        /*0074*/ 	.word	0x00000008
.L_111:


//--------------------- .nv.info._Z4testIiEvPT_   --------------------------
	.section	.nv.info._Z4testIiEvPT_,"",@"SHT_CUDA_INFO"
	.sectionflags	@""
	.align	4


	//----- nvinfo : EIATTR_CUDA_API_VERSION
	.align		4
        /*0000*/ 	.byte	0x04, 0x37
        /*0002*/ 	.short	(.L_113 - .L_112)
.L_112:
        /*0004*/ 	.word	0x00000082


	//----- nvinfo : EIATTR_KPARAM_INFO
	.align		4
.L_113:
        /*0008*/ 	.byte	0x04, 0x17
        /*000a*/ 	.short	(.L_115 - .L_114)
.L_114:
        /*000c*/ 	.word	0x00000000
        /*0010*/ 	.short	0x0000
        /*0012*/ 	.short	0x0000
        /*0014*/ 	.byte	0x00, 0xf5, 0x21, 0x00


	//----- nvinfo : EIATTR_SPARSE_MMA_MASK
	.align		4
.L_115:
        /*0018*/ 	.byte	0x03, 0x50
        /*001a*/ 	.short	0x0000


	//----- nvinfo : EIATTR_MAXREG_COUNT
	.align		4
        /*001c*/ 	.byte	0x03, 0x1b
        /*001e*/ 	.short	0x00ff


	//----- nvinfo : EIATTR_MERCURY_ISA_VERSION
	.align		4
        /*0020*/ 	.byte	0x03, 0x5f
        /*0022*/ 	.short	0x0101


	//----- nvinfo : EIATTR_INT_WARP_WIDE_INSTR_OFFSETS
	.align		4
        /*0024*/ 	.byte	0x04, 0x31
        /*0026*/ 	.short	(.L_117 - .L_116)


	//   ....[0]....
.L_116:
        /*0028*/ 	.word	0x00000050


	//   ....[1]....
        /*002c*/ 	.word	0x000000b0


	//   ....[2]....
        /*0030*/ 	.word	0x000000c0


	//   ....[3]....
        /*0034*/ 	.word	0x000000d0


	//   ....[4]....
        /*0038*/ 	.word	0x00000100


	//   ....[5]....
        /*003c*/ 	.word	0x00000270


	//   ....[6]....
        /*0040*/ 	.word	0x00000280


	//   ....[7]....
        /*0044*/ 	.word	0x000002a0


	//   ....[8]....
        /*0048*/ 	.word	0x000002c0


	//----- nvinfo : EIATTR_VRC_CTA_INIT_COUNT
	.align		4
.L_117:
        /*004c*/ 	.byte	0x02, 0x4a
	.zero		1
	.zero		1


	//----- nvinfo : EIATTR_EXIT_INSTR_OFFSETS
	.align		4
        /*0050*/ 	.byte	0x04, 0x1c
        /*0052*/ 	.short	(.L_119 - .L_118)


	//   ....[0]....
.L_118:
        /*0054*/ 	.word	0x00000330


	//----- nvinfo : EIATTR_CRS_STACK_SIZE
	.align		4
.L_119:
        /*0058*/ 	.byte	0x04, 0x1e
        /*005a*/ 	.short	(.L_121 - .L_120)
.L_120:
        /*005c*/ 	.word	0x00000000


	//----- nvinfo : EIATTR_CBANK_PARAM_SIZE
	.align		4
.L_121:
        /*0060*/ 	.byte	0x03, 0x19
        /*0062*/ 	.short	0x0008


	//----- nvinfo : EIATTR_PARAM_CBANK
	.align		4
        /*0064*/ 	.byte	0x04, 0x0a
        /*0066*/ 	.short	(.L_123 - .L_122)
	.align		4
.L_122:
        /*0068*/ 	.word	index@(.nv.constant0._Z4testIiEvPT_)
        /*006c*/ 	.short	0x0380
        /*006e*/ 	.short	0x0008


	//----- nvinfo : EIATTR_SW_WAR
	.align		4
.L_123:
        /*0070*/ 	.byte	0x04, 0x36
        /*0072*/ 	.short	(.L_125 - .L_124)
.L_124:
        /*0074*/ 	.word	0x00000008
.L_125:


//--------------------- .nv.info._Z1kv            --------------------------
	.section	.nv.info._Z1kv,"",@"SHT_CUDA_INFO"
	.sectionflags	@""
	.align	4


	//----- nvinfo : EIATTR_CUDA_API_VERSION
	.align		4
        /*0000*/ 	.byte	0x04, 0x37
        /*0002*/ 	.short	(.L_127 - .L_126)
.L_126:
        /*0004*/ 	.word	0x00000082


	//----- nvinfo : EIATTR_SPARSE_MMA_MASK
	.align		4
.L_127:
        /*0008*/ 	.byte	0x03, 0x50
        /*000a*/ 	.short	0x0000


	//----- nvinfo : EIATTR_MAXREG_COUNT
	.align		4
        /*000c*/ 	.byte	0x03, 0x1b
        /*000e*/ 	.short	0x00ff


	//----- nvinfo : EIATTR_MERCURY_ISA_VERSION
	.align		4
        /*0010*/ 	.byte	0x03, 0x5f
        /*0012*/ 	.short	0x0101


	//----- nvinfo : EIATTR_VRC_CTA_INIT_COUNT
	.align		4
        /*0014*/ 	.byte	0x02, 0x4a
	.zero		1
	.zero		1


	//----- nvinfo : EIATTR_SW_WAR
	.align		4
        /*0018*/ 	.byte	0x04, 0x36
        /*001a*/ 	.short	(.L_129 - .L_128)
.L_128:
        /*001c*/ 	.word	0x00000008
.L_129:


//--------------------- .nv.info._Z8kernel_2Pj    --------------------------
	.section	.nv.info._Z8kernel_2Pj,"",@"SHT_CUDA_INFO"
	.sectionflags	@""
	.align	4


	//----- nvinfo : EIATTR_CUDA_API_VERSION
	.align		4
        /*0000*/ 	.byte	0x04, 0x37
        /*0002*/ 	.short	(.L_131 - .L_130)
.L_130:
        /*0004*/ 	.word	0x00000082


	//----- nvinfo : EIATTR_KPARAM_INFO
	.align		4
.L_131:
        /*0008*/ 	.byte	0x04, 0x17
        /*000a*/ 	.short	(.L_133 - .L_132)
.L_132:
        /*000c*/ 	.word	0x00000000
        /*0010*/ 	.short	0x0000
        /*0012*/ 	.short	0x0000
        /*0014*/ 	.byte	0x00, 0xf5, 0x21, 0x00


	//----- nvinfo : EIATTR_SPARSE_MMA_MASK
	.align		4
.L_133:
        /*0018*/ 	.byte	0x03, 0x50
        /*001a*/ 	.short	0x0000


	//----- nvinfo : EIATTR_MAXREG_COUNT
	.align		4
        /*001c*/ 	.byte	0x03, 0x1b
        /*001e*/ 	.short	0x00ff


	//----- nvinfo : EIATTR_MERCURY_ISA_VERSION
	.align		4
        /*0020*/ 	.byte	0x03, 0x5f
        /*0022*/ 	.short	0x0101


	//----- nvinfo : EIATTR_INT_WARP_WIDE_INSTR_OFFSETS
	.align		4
        /*0024*/ 	.byte	0x04, 0x31
        /*0026*/ 	.short	(.L_135 - .L_134)


	//   ....[0]....
.L_134:
        /*0028*/ 	.word	0x00000060


	//   ....[1]....
        /*002c*/ 	.word	0x000000c0


	//----- nvinfo : EIATTR_VRC_CTA_INIT_COUNT
	.align		4
.L_135:
        /*0030*/ 	.byte	0x02, 0x4a
	.zero		1
	.zero		1


	//----- nvinfo : EIATTR_EXIT_INSTR_OFFSETS
	.align		4
        /*0034*/ 	.byte	0x04, 0x1c
        /*0036*/ 	.short	(.L_137 - .L_136)


	//   ....[0]....
.L_136:
        /*0038*/ 	.word	0x00000120


	//----- nvinfo : EIATTR_CBANK_PARAM_SIZE
	.align		4
.L_137:
        /*003c*/ 	.byte	0x03, 0x19
        /*003e*/ 	.short	0x0008


	//----- nvinfo : EIATTR_PARAM_CBANK
	.align		4
        /*0040*/ 	.byte	0x04, 0x0a
        /*0042*/ 	.short	(.L_139 - .L_138)
	.align		4
.L_138:
        /*0044*/ 	.word	index@(.nv.constant0._Z8kernel_2Pj)
        /*0048*/ 	.short	0x0380
        /*004a*/ 	.short	0x0008


	//----- nvinfo : EIATTR_SW_WAR
	.align		4
.L_139:
        /*004c*/ 	.byte	0x04, 0x36
        /*004e*/ 	.short	(.L_141 - .L_140)
.L_140:
        /*0050*/ 	.word	0x00000008
.L_141:


//--------------------- .nv.info._Z8kernel_1Pj    --------------------------
	.section	.nv.info._Z8kernel_1Pj,"",@"SHT_CUDA_INFO"
	.sectionflags	@""
	.align	4


	//----- nvinfo : EIATTR_CUDA_API_VERSION
	.align		4
        /*0000*/ 	.byte	0x04, 0x37
        /*0002*/ 	.short	(.L_143 - .L_142)
.L_142:
        /*0004*/ 	.word	0x00000082


	//----- nvinfo : EIATTR_KPARAM_INFO
	.align		4
.L_143:
        /*0008*/ 	.byte	0x04, 0x17
        /*000a*/ 	.short	(.L_145 - .L_144)
.L_144:
        /*000c*/ 	.word	0x00000000
        /*0010*/ 	.short	0x0000
        /*0012*/ 	.short	0x0000
        /*0014*/ 	.byte	0x00, 0xf5, 0x21, 0x00


	//----- nvinfo : EIATTR_SPARSE_MMA_MASK
	.align		4
.L_145:
        /*0018*/ 	.byte	0x03, 0x50
        /*001a*/ 	.short	0x0000


	//----- nvinfo : EIATTR_MAXREG_COUNT
	.align		4
        /*001c*/ 	.byte	0x03, 0x1b
        /*001e*/ 	.short	0x00ff


	//----- nvinfo : EIATTR_MERCURY_ISA_VERSION
	.align		4
        /*0020*/ 	.byte	0x03, 0x5f
        /*0022*/ 	.short	0x0101


	//----- nvinfo : EIATTR_INT_WARP_WIDE_INSTR_OFFSETS
	.align		4
        /*0024*/ 	.byte	0x04, 0x31
        /*0026*/ 	.short	(.L_147 - .L_146)


	//   ....[0]....
.L_146:
        /*0028*/ 	.word	0x00000060


	//   ....[1]....
        /*002c*/ 	.word	0x000000c0


	//----- nvinfo : EIATTR_VRC_CTA_INIT_COUNT
	.align		4
.L_147:
        /*0030*/ 	.byte	0x02, 0x4a
	.zero		1
	.zero		1


	//----- nvinfo : EIATTR_EXIT_INSTR_OFFSETS
	.align		4
        /*0034*/ 	.byte	0x04, 0x1c
        /*0036*/ 	.short	(.L_149 - .L_148)


	//   ....[0]....
.L_148:
        /*0038*/ 	.word	0x00000120


	//----- nvinfo : EIATTR_CBANK_PARAM_SIZE
	.align		4
.L_149:
        /*003c*/ 	.byte	0x03, 0x19
        /*003e*/ 	.short	0x0008


	//----- nvinfo : EIATTR_PARAM_CBANK
	.align		4
        /*0040*/ 	.byte	0x04, 0x0a
        /*0042*/ 	.short	(.L_151 - .L_150)
	.align		4
.L_150:
        /*0044*/ 	.word	index@(.nv.constant0._Z8kernel_1Pj)
        /*0048*/ 	.short	0x0380
        /*004a*/ 	.short	0x0008


	//----- nvinfo : EIATTR_SW_WAR
	.align		4
.L_151:
        /*004c*/ 	.byte	0x04, 0x36
        /*004e*/ 	.short	(.L_153 - .L_152)
.L_152:
        /*0050*/ 	.word	0x00000008
.L_153:


//--------------------- .nv.info._Z6kernelPj      --------------------------
	.section	.nv.info._Z6kernelPj,"",@"SHT_CUDA_INFO"
	.sectionflags	@""
	.align	4


	//----- nvinfo : EIATTR_CUDA_API_VERSION
	.align		4
        /*0000*/ 	.byte	0x04, 0x37
        /*0002*/ 	.short	(.L_155 - .L_154)
.L_154:
        /*0004*/ 	.word	0x00000082


	//----- nvinfo : EIATTR_KPARAM_INFO
	.align		4
.L_155:
        /*0008*/ 	.byte	0x04, 0x17
        /*000a*/ 	.short	(.L_157 - .L_156)
.L_156:
        /*000c*/ 	.word	0x00000000
        /*0010*/ 	.short	0x0000
        /*0012*/ 	.short	0x0000
        /*0014*/ 	.byte	0x00, 0xf5, 0x21, 0x00


	//----- nvinfo : EIATTR_SPARSE_MMA_MASK
	.align		4
.L_157:
        /*0018*/ 	.byte	0x03, 0x50
        /*001a*/ 	.short	0x0000


	//----- nvinfo : EIATTR_MAXREG_COUNT
	.align		4
        /*001c*/ 	.byte	0x03, 0x1b
        /*001e*/ 	.short	0x00ff


	//----- nvinfo : EIATTR_MERCURY_ISA_VERSION
	.align		4
        /*0020*/ 	.byte	0x03, 0x5f
        /*0022*/ 	.short	0x0101


	//----- nvinfo : EIATTR_INT_WARP_WIDE_INSTR_OFFSETS
	.align		4
        /*0024*/ 	.byte	0x04, 0x31
        /*0026*/ 	.short	(.L_159 - .L_158)


	//   ....[0]....
.L_158:
        /*0028*/ 	.word	0x00000060


	//   ....[1]....
        /*002c*/ 	.word	0x000000c0


	//----- nvinfo : EIATTR_VRC_CTA_INIT_COUNT
	.align		4
.L_159:
        /*0030*/ 	.byte	0x02, 0x4a
	.zero		1
	.zero		1


	//----- nvinfo : EIATTR_EXIT_INSTR_OFFSETS
	.align		4
        /*0034*/ 	.byte	0x04, 0x1c
        /*0036*/ 	.short	(.L_161 - .L_160)


	//   ....[0]....
.L_160:
        /*0038*/ 	.word	0x00000120


	//----- nvinfo : EIATTR_CBANK_PARAM_SIZE
	.align		4
.L_161:
        /*003c*/ 	.byte	0x03, 0x19
        /*003e*/ 	.short	0x0008


	//----- nvinfo : EIATTR_PARAM_CBANK
	.align		4
        /*0040*/ 	.byte	0x04, 0x0a
        /*0042*/ 	.short	(.L_163 - .L_162)
	.align		4
.L_162:
        /*0044*/ 	.word	index@(.nv.constant0._Z6kernelPj)
        /*0048*/ 	.short	0x0380
        /*004a*/ 	.short	0x0008


	//----- nvinfo : EIATTR_SW_WAR
	.align		4
.L_163:
        /*004c*/ 	.byte	0x04, 0x36
        /*004e*/ 	.short	(.L_165 - .L_164)
.L_164:
        /*0050*/ 	.word	0x00000008
.L_165:


//--------------------- .nv.info._Z5foo_7i        --------------------------
	.section	.nv.info._Z5foo_7i,"",@"SHT_CUDA_INFO"
	.sectionflags	@""
	.align	4


	//----- nvinfo : EIATTR_CUDA_API_VERSION
	.align		4
        /*0000*/ 	.byte	0x04, 0x37
        /*0002*/ 	.short	(.L_167 - .L_166)
.L_166:
        /*0004*/ 	.word	0x00000082


	//----- nvinfo : EIATTR_KPARAM_INFO
	.align		4
.L_167:
        /*0008*/ 	.byte	0x04, 0x17
        /*000a*/ 	.short	(.L_169 - .L_168)
.L_168:
        /*000c*/ 	.word	0x00000000
        /*0010*/ 	.short	0x0000
        /*0012*/ 	.short	0x0000
        /*0014*/ 	.byte	0x00, 0xf0, 0x11, 0x00


	//----- nvinfo : EIATTR_SPARSE_MMA_MASK
	.align		4
.L_169:
        /*0018*/ 	.byte	0x03, 0x50
        /*001a*/ 	.short	0x0000


	//----- nvinfo : EIATTR_MAXREG_COUNT
	.align		4
        /*001c*/ 	.byte	0x03, 0x1b
        /*001e*/ 	.short	0x00ff


	//----- nvinfo : EIATTR_MERCURY_ISA_VERSION
	.align		4
        /*0020*/ 	.byte	0x03, 0x5f
        /*0022*/ 	.short	0x0101


	//----- nvinfo : EIATTR_VRC_CTA_INIT_COUNT
	.align		4
        /*0024*/ 	.byte	0x02, 0x4a
	.zero		1
	.zero		1


	//----- nvinfo : EIATTR_EXIT_INSTR_OFFSETS
	.align		4
        /*0028*/ 	.byte	0x04, 0x1c
        /*002a*/ 	.short	(.L_171 - .L_170)


	//   ....[0]....
.L_170:
        /*002c*/ 	.word	0x00000080


	//----- nvinfo : EIATTR_CBANK_PARAM_SIZE
	.align		4
.L_171:
        /*0030*/ 	.byte	0x03, 0x19
        /*0032*/ 	.short	0x0004


	//----- nvinfo : EIATTR_PARAM_CBANK
	.align		4
        /*0034*/ 	.byte	0x04, 0x0a
        /*0036*/ 	.short	(.L_173 - .L_172)
	.align		4
.L_172:
        /*0038*/ 	.word	index@(.nv.constant0._Z5foo_7i)
        /*003c*/ 	.short	0x0380
        /*003e*/ 	.short	0x0004


	//----- nvinfo : EIATTR_SW_WAR
	.align		4
.L_173:
        /*0040*/ 	.byte	0x04, 0x36
        /*0042*/ 	.short	(.L_175 - .L_174)
.L_174:
        /*0044*/ 	.word	0x00000008
.L_175:


//--------------------- .nv.info._Z5foo_6v        --------------------------
	.section	.nv.info._Z5foo_6v,"",@"SHT_CUDA_INFO"
	.sectionflags	@""
	.align	4


	//----- nvinfo : EIATTR_CUDA_API_VERSION
	.align		4
        /*0000*/ 	.byte	0x04, 0x37
        /*0002*/ 	.short	(.L_177 - .L_176)
.L_176:
        /*0004*/ 	.word	0x00000082


	//----- nvinfo : EIATTR_SPARSE_MMA_MASK
	.align		4
.L_177:
        /*0008*/ 	.byte	0x03, 0x50
        /*000a*/ 	.short	0x0000


	//----- nvinfo : EIATTR_MAXREG_COUNT
	.align		4
        /*000c*/ 	.byte	0x03, 0x1b
        /*000e*/ 	.short	0x00ff


	//----- nvinfo : EIATTR_MERCURY_ISA_VERSION
	.align		4
        /*0010*/ 	.byte	0x03, 0x5f
        /*0012*/ 	.short	0x0101


	//----- nvinfo : EIATTR_VRC_CTA_INIT_COUNT
	.align		4
        /*0014*/ 	.byte	0x02, 0x4a
	.zero		1
	.zero		1


	//----- nvinfo : EIATTR_EXIT_INSTR_OFFSETS
	.align		4
        /*0018*/ 	.byte	0x04, 0x1c
        /*001a*/ 	.short	(.L_179 - .L_178)


	//   ....[0]....
.L_178:
        /*001c*/ 	.word	0x00000050


	//----- nvinfo : EIATTR_SW_WAR
	.align		4
.L_179:
        /*0020*/ 	.byte	0x04, 0x36
        /*0022*/ 	.short	(.L_181 - .L_180)
.L_180:
        /*0024*/ 	.word	0x00000008
.L_181:


//--------------------- .nv.info._Z5foo_5v        --------------------------
	.section	.nv.info._Z5foo_5v,"",@"SHT_CUDA_INFO"
	.sectionflags	@""
	.align	4


	//----- nvinfo : EIATTR_CUDA_API_VERSION
	.align		4
        /*0000*/ 	.byte	0x04, 0x37
        /*0002*/ 	.short	(.L_183 - .L_182)
.L_182:
        /*0004*/ 	.word	0x00000082


	//----- nvinfo : EIATTR_SPARSE_MMA_MASK
	.align		4
.L_183:
        /*0008*/ 	.byte	0x03, 0x50
        /*000a*/ 	.short	0x0000


	//----- nvinfo : EIATTR_MAXREG_COUNT
	.align		4
        /*000c*/ 	.byte	0x03, 0x1b
        /*000e*/ 	.short	0x00ff


	//----- nvinfo : EIATTR_MERCURY_ISA_VERSION
	.align		4
        /*0010*/ 	.byte	0x03, 0x5f
        /*0012*/ 	.short	0x0101


	//----- nvinfo : EIATTR_INT_WARP_WIDE_INSTR_OFFSETS
	.align		4
        /*0014*/ 	.byte	0x04, 0x31
        /*0016*/ 	.short	(.L_185 - .L_184)


	//   ....[0]....
.L_184:
        /*0018*/ 	.word	0x00000020


	//----- nvinfo : EIATTR_VRC_CTA_INIT_COUNT
	.align		4
.L_185:
        /*001c*/ 	.byte	0x02, 0x4a
	.zero		1
	.zero		1


	//----- nvinfo : EIATTR_EXIT_INSTR_OFFSETS
	.align		4
        /*0020*/ 	.byte	0x04, 0x1c
        /*0022*/ 	.short	(.L_187 - .L_186)


	//   ....[0]....
.L_186:
        /*0024*/ 	.word	0x000000c0


	//----- nvinfo : EIATTR_SW_WAR
	.align		4
.L_187:
        /*0028*/ 	.byte	0x04, 0x36
        /*002a*/ 	.short	(.L_189 - .L_188)
.L_188:
        /*002c*/ 	.word	0x00000008
.L_189:


//--------------------- .nv.info._Z5foo_4v        --------------------------
	.section	.nv.info._Z5foo_4v,"",@"SHT_CUDA_INFO"
	.sectionflags	@""
	.align	4


	//----- nvinfo : EIATTR_CUDA_API_VERSION
	.align		4
        /*0000*/ 	.byte	0x04, 0x37
        /*0002*/ 	.short	(.L_191 - .L_190)
.L_190:
        /*0004*/ 	.word	0x00000082


	//----- nvinfo : EIATTR_SPARSE_MMA_MASK
	.align		4
.L_191:
        /*0008*/ 	.byte	0x03, 0x50
        /*000a*/ 	.short	0x0000


	//----- nvinfo : EIATTR_MAXREG_COUNT
	.align		4
        /*000c*/ 	.byte	0x03, 0x1b
        /*000e*/ 	.short	0x00ff


	//----- nvinfo : EIATTR_MERCURY_ISA_VERSION
	.align		4
        /*0010*/ 	.byte	0x03, 0x5f
        /*0012*/ 	.short	0x0101


	//----- nvinfo : EIATTR_INT_WARP_WIDE_INSTR_OFFSETS
	.align		4
        /*0014*/ 	.byte	0x04, 0x31
        /*0016*/ 	.short	(.L_193 - .L_192)


	//   ....[0]....
.L_192:
        /*0018*/ 	.word	0x00000030


	//----- nvinfo : EIATTR_VRC_CTA_INIT_COUNT
	.align		4
.L_193:
        /*001c*/ 	.byte	0x02, 0x4a
	.zero		1
	.zero		1


	//----- nvinfo : EIATTR_EXIT_INSTR_OFFSETS
	.align		4
        /*0020*/ 	.byte	0x04, 0x1c
        /*0022*/ 	.short	(.L_195 - .L_194)


	//   ....[0]....
.L_194:
        /*0024*/ 	.word	0x000000d0


	//----- nvinfo : EIATTR_SW_WAR
	.align		4
.L_195:
        /*0028*/ 	.byte	0x04, 0x36
        /*002a*/ 	.short	(.L_197 - .L_196)
.L_196:
        /*002c*/ 	.word	0x00000008
.L_197:


//--------------------- .nv.info._Z5foo_3v        --------------------------
	.section	.nv.info._Z5foo_3v,"",@"SHT_CUDA_INFO"
	.sectionflags	@""
	.align	4


	//----- nvinfo : EIATTR_CUDA_API_VERSION
	.align		4
        /*0000*/ 	.byte	0x04, 0x37
        /*0002*/ 	.short	(.L_199 - .L_198)
.L_198:
        /*0004*/ 	.word	0x00000082


	//----- nvinfo : EIATTR_SPARSE_MMA_MASK
	.align		4
.L_199:
        /*0008*/ 	.byte	0x03, 0x50
        /*000a*/ 	.short	0x0000


	//----- nvinfo : EIATTR_MAXREG_COUNT
	.align		4
        /*000c*/ 	.byte	0x03, 0x1b
        /*000e*/ 	.short	0x00ff


	//----- nvinfo : EIATTR_MERCURY_ISA_VERSION
	.align		4
        /*0010*/ 	.byte	0x03, 0x5f
        /*0012*/ 	.short	0x0101


	//----- nvinfo : EIATTR_VRC_CTA_INIT_COUNT
	.align		4
        /*0014*/ 	.byte	0x02, 0x4a
	.zero		1
	.zero		1


	//----- nvinfo : EIATTR_EXIT_INSTR_OFFSETS
	.align		4
        /*0018*/ 	.byte	0x04, 0x1c
        /*001a*/ 	.short	(.L_201 - .L_200)


	//   ....[0]....
.L_200:
        /*001c*/ 	.word	0x00000050


	//----- nvinfo : EIATTR_SW_WAR
	.align		4
.L_201:
        /*0020*/ 	.byte	0x04, 0x36
        /*0022*/ 	.short	(.L_203 - .L_202)
.L_202:
        /*0024*/ 	.word	0x00000008
.L_203:


//--------------------- .nv.info._Z5foo_2v        --------------------------
	.section	.nv.info._Z5foo_2v,"",@"SHT_CUDA_INFO"
	.sectionflags	@""
	.align	4


	//----- nvinfo : EIATTR_CUDA_API_VERSION
	.align		4
        /*0000*/ 	.byte	0x04, 0x37
        /*0002*/ 	.short	(.L_205 - .L_204)
.L_204:
        /*0004*/ 	.word	0x00000082


	//----- nvinfo : EIATTR_SPARSE_MMA_MASK
	.align		4
.L_205:
        /*0008*/ 	.byte	0x03, 0x50
        /*000a*/ 	.short	0x0000


	//----- nvinfo : EIATTR_MAXREG_COUNT
	.align		4
        /*000c*/ 	.byte	0x03, 0x1b
        /*000e*/ 	.short	0x00ff


	//----- nvinfo : EIATTR_MERCURY_ISA_VERSION
	.align		4
        /*0010*/ 	.byte	0x03, 0x5f
        /*0012*/ 	.short	0x0101


	//----- nvinfo : EIATTR_VRC_CTA_INIT_COUNT
	.align		4
        /*0014*/ 	.byte	0x02, 0x4a
	.zero		1
	.zero		1


	//----- nvinfo : EIATTR_EXIT_INSTR_OFFSETS
	.align		4
        /*0018*/ 	.byte	0x04, 0x1c
        /*001a*/ 	.short	(.L_207 - .L_206)


	//   ....[0]....
.L_206:
        /*001c*/ 	.word	0x00000540


	//----- nvinfo : EIATTR_CRS_STACK_SIZE
	.align		4
.L_207:
        /*0020*/ 	.byte	0x04, 0x1e
        /*0022*/ 	.short	(.L_209 - .L_208)
.L_208:
        /*0024*/ 	.word	0x00000000


	//----- nvinfo : EIATTR_SW_WAR
	.align		4
.L_209:
        /*0028*/ 	.byte	0x04, 0x36
        /*002a*/ 	.short	(.L_211 - .L_210)
.L_210:
        /*002c*/ 	.word	0x00000008
.L_211:


//--------------------- .nv.info._Z3foov          --------------------------
	.section	.nv.info._Z3foov,"",@"SHT_CUDA_INFO"
	.sectionflags	@""
	.align	4


	//----- nvinfo : EIATTR_CUDA_API_VERSION
	.align		4
        /*0000*/ 	.byte	0x04, 0x37
        /*0002*/ 	.short	(.L_213 - .L_212)
.L_212:
        /*0004*/ 	.word	0x00000082


	//----- nvinfo : EIATTR_SPARSE_MMA_MASK
	.align		4
.L_213:
        /*0008*/ 	.byte	0x03, 0x50
        /*000a*/ 	.short	0x0000


	//----- nvinfo : EIATTR_MAXREG_COUNT
	.align		4
        /*000c*/ 	.byte	0x03, 0x1b
        /*000e*/ 	.short	0x00ff


	//----- nvinfo : EIATTR_MERCURY_ISA_VERSION
	.align		4
        /*0010*/ 	.byte	0x03, 0x5f
        /*0012*/ 	.short	0x0101


	//----- nvinfo : EIATTR_VRC_CTA_INIT_COUNT
	.align		4
        /*0014*/ 	.byte	0x02, 0x4a
	.zero		1
	.zero		1


	//----- nvinfo : EIATTR_EXIT_INSTR_OFFSETS
	.align		4
        /*0018*/ 	.byte	0x04, 0x1c
        /*001a*/ 	.short	(.L_215 - .L_214)


	//   ....[0]....
.L_214:
        /*001c*/ 	.word	0x000004d0


	//----- nvinfo : EIATTR_CRS_STACK_SIZE
	.align		4
.L_215:
        /*0020*/ 	.byte	0x04, 0x1e
        /*0022*/ 	.short	(.L_217 - .L_216)
.L_216:
        /*0024*/ 	.word	0x00000000


	//----- nvinfo : EIATTR_SW_WAR
	.align		4
.L_217:
        /*0028*/ 	.byte	0x04, 0x36
        /*002a*/ 	.short	(.L_219 - .L_218)
.L_218:
        /*002c*/ 	.word	0x00000008
.L_219:


//--------------------- .nv.info._Z4testIdEvPT_   --------------------------
	.section	.nv.info._Z4testIdEvPT_,"",@"SHT_CUDA_INFO"
	.sectionflags	@""
	.align	4


	//----- nvinfo : EIATTR_CUDA_API_VERSION
	.align		4
        /*0000*/ 	.byte	0x04, 0x37
        /*0002*/ 	.short	(.L_221 - .L_220)
.L_220:
        /*0004*/ 	.word	0x00000082


	//----- nvinfo : EIATTR_KPARAM_INFO
	.align		4
.L_221:
        /*0008*/ 	.byte	0x04, 0x17
        /*000a*/ 	.short	(.L_223 - .L_222)
.L_222:
        /*000c*/ 	.word	0x00000000
        /*0010*/ 	.short	0x0000
        /*0012*/ 	.short	0x0000
        /*0014*/ 	.byte	0x00, 0xf5, 0x21, 0x00


	//----- nvinfo : EIATTR_SPARSE_MMA_MASK
	.align		4
.L_223:
        /*0018*/ 	.byte	0x03, 0x50
        /*001a*/ 	.short	0x0000


	//----- nvinfo : EIATTR_MAXREG_COUNT
	.align		4
        /*001c*/ 	.byte	0x03, 0x1b
        /*001e*/ 	.short	0x00ff


	//----- nvinfo : EIATTR_MERCURY_ISA_VERSION
	.align		4
        /*0020*/ 	.byte	0x03, 0x5f
        /*0022*/ 	.short	0x0101


	//----- nvinfo : EIATTR_VRC_CTA_INIT_COUNT
	.align		4
        /*0024*/ 	.byte	0x02, 0x4a
	.zero		1
	.zero		1


	//----- nvinfo : EIATTR_EXIT_INSTR_OFFSETS
	.align		4
        /*0028*/ 	.byte	0x04, 0x1c
        /*002a*/ 	.short	(.L_225 - .L_224)


	//   ....[0]....
.L_224:
        /*002c*/ 	.word	0x00000060


	//----- nvinfo : EIATTR_CBANK_PARAM_SIZE
	.align		4
.L_225:
        /*0030*/ 	.byte	0x03, 0x19
        /*0032*/ 	.short	0x0008


	//----- nvinfo : EIATTR_PARAM_CBANK
	.align		4
        /*0034*/ 	.byte	0x04, 0x0a
        /*0036*/ 	.short	(.L_227 - .L_226)
	.align		4
.L_226:
        /*0038*/ 	.word	index@(.nv.constant0._Z4testIdEvPT_)
        /*003c*/ 	.short	0x0380
        /*003e*/ 	.short	0x0008


	//----- nvinfo : EIATTR_SW_WAR
	.align		4
.L_227:
        /*0040*/ 	.byte	0x04, 0x36
        /*0042*/ 	.short	(.L_229 - .L_228)
.L_228:
        /*0044*/ 	.word	0x00000008
.L_229:


//--------------------- .nv.info._Z4testIfEvPT_   --------------------------
	.section	.nv.info._Z4testIfEvPT_,"",@"SHT_CUDA_INFO"
	.sectionflags	@""
	.align	4


	//----- nvinfo : EIATTR_CUDA_API_VERSION
	.align		4
        /*0000*/ 	.byte	0x04, 0x37
        /*0002*/ 	.short	(.L_231 - .L_230)
.L_230:
        /*0004*/ 	.word	0x00000082


	//----- nvinfo : EIATTR_KPARAM_INFO
	.align		4
.L_231:
        /*0008*/ 	.byte	0x04, 0x17
        /*000a*/ 	.short	(.L_233 - .L_232)
.L_232:
        /*000c*/ 	.word	0x00000000
        /*0010*/ 	.short	0x0000
        /*0012*/ 	.short	0x0000
        /*0014*/ 	.byte	0x00, 0xf5, 0x21, 0x00


	//----- nvinfo : EIATTR_SPARSE_MMA_MASK
	.align		4
.L_233:
        /*0018*/ 	.byte	0x03, 0x50
        /*001a*/ 	.short	0x0000


	//----- nvinfo : EIATTR_MAXREG_COUNT
	.align		4
        /*001c*/ 	.byte	0x03, 0x1b
        /*001e*/ 	.short	0x00ff


	//----- nvinfo : EIATTR_MERCURY_ISA_VERSION
	.align		4
        /*0020*/ 	.byte	0x03, 0x5f
        /*0022*/ 	.short	0x0101


	//----- nvinfo : EIATTR_VRC_CTA_INIT_COUNT
	.align		4
        /*0024*/ 	.byte	0x02, 0x4a
	.zero		1
	.zero		1


	//----- nvinfo : EIATTR_EXIT_INSTR_OFFSETS
	.align		4
        /*0028*/ 	.byte	0x04, 0x1c
        /*002a*/ 	.short	(.L_235 - .L_234)


	//   ....[0]....
.L_234:
        /*002c*/ 	.word	0x000000c0


	//----- nvinfo : EIATTR_CBANK_PARAM_SIZE
	.align		4
.L_235:
        /*0030*/ 	.byte	0x03, 0x19
        /*0032*/ 	.short	0x0008


	//----- nvinfo : EIATTR_PARAM_CBANK
	.align		4
        /*0034*/ 	.byte	0x04, 0x0a
        /*0036*/ 	.short	(.L_237 - .L_236)
	.align		4
.L_236:
        /*0038*/ 	.word	index@(.nv.constant0._Z4testIfEvPT_)
        /*003c*/ 	.short	0x0380
        /*003e*/ 	.short	0x0008


	//----- nvinfo : EIATTR_SW_WAR
	.align		4
.L_237:
        /*0040*/ 	.byte	0x04, 0x36
        /*0042*/ 	.short	(.L_239 - .L_238)
.L_238:
        /*0044*/ 	.word	0x00000008
.L_239:


//--------------------- .nv.info._Z4testIyEvPT_   --------------------------
	.section	.nv.info._Z4testIyEvPT_,"",@"SHT_CUDA_INFO"
	.sectionflags	@""
	.align	4


	//----- nvinfo : EIATTR_CUDA_API_VERSION
	.align		4
        /*0000*/ 	.byte	0x04, 0x37
        /*0002*/ 	.short	(.L_241 - .L_240)
.L_240:
        /*0004*/ 	.word	0x00000082


	//----- nvinfo : EIATTR_KPARAM_INFO
	.align		4
.L_241:
        /*0008*/ 	.byte	0x04, 0x17
        /*000a*/ 	.short	(.L_243 - .L_242)
.L_242:
        /*000c*/ 	.word	0x00000000
        /*0010*/ 	.short	0x0000
        /*0012*/ 	.short	0x0000
        /*0014*/ 	.byte	0x00, 0xf5, 0x21, 0x00


	//----- nvinfo : EIATTR_SPARSE_MMA_MASK
	.align		4
.L_243:
        /*0018*/ 	.byte	0x03, 0x50
        /*001a*/ 	.short	0x0000


	//----- nvinfo : EIATTR_MAXREG_COUNT
	.align		4
        /*001c*/ 	.byte	0x03, 0x1b
        /*001e*/ 	.short	0x00ff


	//----- nvinfo : EIATTR_MERCURY_ISA_VERSION
	.align		4
        /*0020*/ 	.byte	0x03, 0x5f
        /*0022*/ 	.short	0x0101


	//----- nvinfo : EIATTR_VRC_CTA_INIT_COUNT
	.align		4
        /*0024*/ 	.byte	0x02, 0x4a
	.zero		1
	.zero		1


	//----- nvinfo : EIATTR_EXIT_INSTR_OFFSETS
	.align		4
        /*0028*/ 	.byte	0x04, 0x1c
        /*002a*/ 	.short	(.L_245 - .L_244)


	//   ....[0]....
.L_244:
        /*002c*/ 	.word	0x000000f0


	//----- nvinfo : EIATTR_CBANK_PARAM_SIZE
	.align		4
.L_245:
        /*0030*/ 	.byte	0x03, 0x19
        /*0032*/ 	.short	0x0008


	//----- nvinfo : EIATTR_PARAM_CBANK
	.align		4
        /*0034*/ 	.byte	0x04, 0x0a
        /*0036*/ 	.short	(.L_247 - .L_246)
	.align		4
.L_246:
        /*0038*/ 	.word	index@(.nv.constant0._Z4testIyEvPT_)
        /*003c*/ 	.short	0x0380
        /*003e*/ 	.short	0x0008


	//----- nvinfo : EIATTR_SW_WAR
	.align		4
.L_247:
        /*0040*/ 	.byte	0x04, 0x36
        /*0042*/ 	.short	(.L_249 - .L_248)
.L_248:
        /*0044*/ 	.word	0x00000008
.L_249:


//--------------------- .nv.callgraph             --------------------------
	.section	.nv.callgraph,"",@"SHT_CUDA_CALLGRAPH"
	.align	4
	.sectionentsize	8
	.align		4
        /*0000*/ 	.word	0x00000000
	.align		4
        /*0004*/ 	.word	0xffffffff
	.align		4
        /*0008*/ 	.word	0x00000000
	.align		4
        /*000c*/ 	.word	0xfffffffe
	.align		4
        /*0010*/ 	.word	0x00000000
	.align		4
        /*0014*/ 	.word	0xfffffffd
	.align		4
        /*0018*/ 	.word	0x00000000
	.align		4
        /*001c*/ 	.word	0xfffffffc


//--------------------- .nv.constant4             --------------------------
	.section	.nv.constant4,"a",@progbits
	.align	8
	.align		8
.nv.constant4:
        /*0000*/ 	.dword	d_error
	.align		8
        /*0008*/ 	.dword	dmem


//--------------------- .text._Z4testIjEvPT_      --------------------------
	.section	.text._Z4testIjEvPT_,"ax",@progbits
	.align	128
        .global         _Z4testIjEvPT_
        .type           _Z4testIjEvPT_,@function
        .size           _Z4testIjEvPT_,(.L_x_32 - _Z4testIjEvPT_)
        .other          _Z4testIjEvPT_,@"STO_CUDA_ENTRY STV_DEFAULT"
_Z4testIjEvPT_:
.text._Z4testIjEvPT_:
[----:B------:R-:W-:Y:S01]  /*0000*/  LDC R1, c[0x0][0x37c] ;  /* 0x0000df00ff017b82 */ /* 0x000fe20000000800 */
[----:B------:R-:W0:Y:S01]  /*0010*/  S2R R7, SR_TID.X ;  /* 0x0000000000077919 */ /* 0x000e220000002100 */
[----:B------:R-:W1:Y:S06]  /*0020*/  LDCU.64 UR6, c[0x0][0x380] ;  /* 0x00007000ff0677ac */ /* 0x000e6c0008000a00 */
[----:B------:R-:W2:Y:S01]  /*0030*/  LDC.64 R2, c[0x0][0x380] ;  /* 0x0000e000ff027b82 */ /* 0x000ea20000000a00 */
[----:B------:R-:W3:Y:S01]  /*0040*/  S2R R8, SR_LANEID ;  /* 0x0000000000087919 */ /* 0x000ee20000000000 */
[----:B------:R-:W-:Y:S01]  /*0050*/  VOTEU.ANY UR4, UPT, PT ;  /* 0x0000000000047886 */ /* 0x000fe200038e0100 */
[----:B------:R-:W2:Y:S01]  /*0060*/  LDCU.64 UR8, c[0x0][0x358] ;  /* 0x00006b00ff0877ac */ /* 0x000ea20008000a00 */
[----:B------:R-:W-:-:S02]  /*0070*/  UFLO.U32 UR4, UR4 ;  /* 0x00000004000472bd */ /* 0x000fc400080e0000 */
[----:B-1----:R-:W-:-:S06]  /*0080*/  UIADD3 UR5, UP0, UPT, UR6, 0x4, URZ ;  /* 0x0000000406057890 */ /* 0x002fcc000ff1e0ff */
[----:B------:R-:W-:Y:S01]  /*0090*/  MOV R4, UR5 ;  /* 0x0000000500047c02 */ /* 0x000fe20008000f00 */
[----:B0-----:R-:W-:Y:S01]  /*00a0*/  IMAD.MOV R0, RZ, RZ, -R7 ;  /* 0x000000ffff007224 */ /* 0x001fe200078e0a07 */
[----:B------:R-:W0:Y:S01]  /*00b0*/  REDUX.SUM UR10, R7 ;  /* 0x00000000070a73c4 */ /* 0x000e22000000c000 */
[C---:B------:R-:W-:Y:S02]  /*00c0*/  CREDUX.MAX UR6, R7.reuse ;  /* 0x00000000070672cc */ /* 0x040fe40000000000 */
[----:B------:R-:W-:Y:S02]  /*00d0*/  CREDUX.MIN UR12, R7 ;  /* 0x00000000070c72cc */ /* 0x000fe40000008000 */
[----:B---3--:R-:W-:Y:S01]  /*00e0*/  ISETP.EQ.U32.AND P0, PT, R8, UR4, PT ;  /* 0x0000000408007c0c */ /* 0x008fe2000bf02070 */
[----:B------:R-:W-:Y:S02]  /*00f0*/  UIADD3.X UR4, UPT, UPT, URZ, UR7, URZ, UP0, !UPT ;  /* 0x00000007ff047290 */ /* 0x000fe400087fe4ff */
[----:B------:R-:W1:Y:S04]  /*0100*/  REDUX.SUM UR11, R0 ;  /* 0x00000000000b73c4 */ /* 0x000e68000000c000 */
[----:B------:R-:W-:-:S02]  /*0110*/  IMAD.U32 R5, RZ, RZ, UR4 ;  /* 0x00000004ff057e24 */ /* 0x000fc4000f8e00ff */
[----:B------:R-:W-:Y:S02]  /*0120*/  MOV R13, UR6 ;  /* 0x00000006000d7c02 */ /* 0x000fe40008000f00 */
[----:B------:R-:W-:Y:S01]  /*0130*/  IMAD.U32 R15, RZ, RZ, UR12 ;  /* 0x0000000cff0f7e24 */ /* 0x000fe2000f8e00ff */
[----:B------:R-:W-:Y:S01]  /*0140*/  IADD3 R6, PT, PT, R7, -0x1, RZ ;  /* 0xffffffff07067810 */ /* 0x000fe20007ffe0ff */
[----:B0-----:R-:W-:-:S05]  /*0150*/  IMAD.U32 R9, RZ, RZ, UR10 ;  /* 0x0000000aff097e24 */ /* 0x001fca000f8e00ff */
[----:B--2---:R0:W-:Y:S01]  /*0160*/  @P0 REDG.E.ADD.STRONG.GPU desc[UR8][R2.64], R9 ;  /* 0x000000090200098e */ /* 0x0041e2000c12e108 */
[----:B-1----:R-:W-:-:S05]  /*0170*/  IMAD.U32 R11, RZ, RZ, UR11 ;  /* 0x0000000bff0b7e24 */ /* 0x002fca000f8e00ff */
[----:B------:R1:W-:Y:S04]  /*0180*/  @P0 REDG.E.ADD.STRONG.GPU desc[UR8][R4.64], R11 ;  /* 0x0000000b0400098e */ /* 0x0003e8000c12e108 */
[----:B------:R1:W5:Y:S04]  /*0190*/  ATOMG.E.EXCH.STRONG.GPU PT, RZ, desc[UR8][R4.64+0x4], R7 ;  /* 0x8000040704ff79a8 */ /* 0x000368000c1ef108 */
[----:B------:R1:W-:Y:S04]  /*01a0*/  @P0 REDG.E.MAX.STRONG.GPU desc[UR8][R4.64+0x8], R13 ;  /* 0x0000080d0400098e */ /* 0x0003e8000d12e108 */
[----:B------:R1:W-:Y:S04]  /*01b0*/  @P0 REDG.E.MIN.STRONG.GPU desc[UR8][R4.64+0xc], R15 ;  /* 0x00000c0f0400098e */ /* 0x0003e8000c92e108 */
[----:B------:R1:W-:Y:S04]  /*01c0*/  REDG.E.INC.STRONG.GPU desc[UR8][R4.64+0x10], R7 ;  /* 0x000010070400798e */ /* 0x0003e8000d92e108 */
[----:B------:R1:W-:Y:S04]  /*01d0*/  REDG.E.DEC.STRONG.GPU desc[UR8][R4.64+0x14], R7 ;  /* 0x000014070400798e */ /* 0x0003e8000e12e108 */
[----:B------:R1:W5:Y:S04]  /*01e0*/  ATOMG.E.CAS.STRONG.GPU PT, RZ, [R4+0x18], R6, R7 ;  /* 0x0000180604ff73a9 */ /* 0x00036800001ee107 */
[----:B0-----:R1:W5:Y:S01]  /*01f0*/  LDG.E R2, desc[UR8][R2.64+0x1c] ;  /* 0x00001c0802027981 */ /* 0x001362000c1e1900 */
[----:B------:R-:W-:Y:S01]  /*0200*/  BSSY B0, `(.L_x_0) ;  /* 0x0000006000007945 */ /* 0x000fe20003800000 */
.L_x_1:
[----:B------:R-:W-:Y:S05]  /*0210*/  YIELD ;  /* 0x0000000000007946 */ /* 0x000fea0003800000 */
[----:B-1---5:R-:W2:Y:S02]  /*0220*/  ATOMG.E.CAS.STRONG.GPU PT, R3, [R4+0x18], R2, R3 ;  /* 0x00001802040373a9 */ /* 0x022ea400001ee103 */
[----:B--2---:R-:W-:Y:S01]  /*0230*/  ISETP.NE.AND P0, PT, R2, R3, PT ;  /* 0x000000030200720c */ /* 0x004fe20003f05270 */
[----:B------:R-:W-:-:S12]  /*0240*/  IMAD.MOV.U32 R2, RZ, RZ, R3 ;  /* 0x000000ffff027224 */ /* 0x000fd800078e0003 */
[----:B------:R-:W-:Y:S05]  /*0250*/  @P0 BRA `(.L_x_1) ;  /* 0xfffffffc00ec0947 */ /* 0x000fea000383ffff */
[----:B------:R-:W-:Y:S05]  /*0260*/  BSYNC B0 ;  /* 0x0000000000007941 */ /* 0x000fea0003800000 */
.L_x_0:
[----:B------:R-:W0:Y:S01]  /*0270*/  REDUX UR5, R7 ;  /* 0x00000000070573c4 */ /* 0x000e220000000000 */
[----:B------:R-:W-:Y:S02]  /*0280*/  VOTEU.ANY UR4, UPT, PT ;  /* 0x0000000000047886 */ /* 0x000fe400038e0100 */
[----:B------:R-:W-:-:S05]  /*0290*/  UFLO.U32 UR4, UR4 ;  /* 0x00000004000472bd */ /* 0x000fca00080e0000 */
[----:B------:R-:W1:Y:S01]  /*02a0*/  REDUX.OR UR6, R7 ;  /* 0x00000000070673c4 */ /* 0x000e620000004000 */
[----:B------:R-:W-:-:S07]  /*02b0*/  ISETP.EQ.U32.AND P0, PT, R8, UR4, PT ;  /* 0x0000000408007c0c */ /* 0x000fce000bf02070 */
[----:B------:R-:W2:Y:S01]  /*02c0*/  REDUX.XOR UR7, R7 ;  /* 0x00000000070773c4 */ /* 0x000ea20000008000 */
[----:B0-----:R-:W-:-:S05]  /*02d0*/  MOV R3, UR5 ;  /* 0x0000000500037c02 */ /* 0x001fca0008000f00 */
[----:B------:R-:W-:Y:S01]  /*02e0*/  @P0 REDG.E.AND.STRONG.GPU desc[UR8][R4.64+0x1c], R3 ;  /* 0x00001c030400098e */ /* 0x000fe2000e92e108 */
[----:B-1----:R-:W-:-:S05]  /*02f0*/  IMAD.U32 R9, RZ, RZ, UR6 ;  /* 0x00000006ff097e24 */ /* 0x002fca000f8e00ff */
[----:B------:R-:W-:Y:S01]  /*0300*/  @P0 REDG.E.OR.STRONG.GPU desc[UR8][R4.64+0x20], R9 ;  /* 0x000020090400098e */ /* 0x000fe2000f12e108 */
[----:B--2---:R-:W-:-:S05]  /*0310*/  MOV R11, UR7 ;  /* 0x00000007000b7c02 */ /* 0x004fca0008000f00 */
[----:B------:R-:W-:Y:S01]  /*0320*/  @P0 REDG.E.XOR.STRONG.GPU desc[UR8][R4.64+0x24], R11 ;  /* 0x0000240b0400098e */ /* 0x000fe2000f92e108 */
[----:B------:R-:W-:Y:S05]  /*0330*/  EXIT ;  /* 0x000000000000794d */ /* 0x000fea0003800000 */
.L_x_2:
[----:B------:R-:W-:-:S00]  /*0340*/  BRA `(.L_x_2) ;  /* 0xfffffffc00fc7947 */ /* 0x000fc0000383ffff */
[----:B------:R-:W-:-:S00]  /*0350*/  NOP ;  /* 0x0000000000007918 */ /* 0x000fc00000000000 */
        /* <DEDUP_REMOVED lines=10> */
.L_x_32:


//--------------------- .text._Z4testIiEvPT_      --------------------------
	.section	.text._Z4testIiEvPT_,"ax",@progbits
	.align	128
        .global         _Z4testIiEvPT_
        .type           _Z4testIiEvPT_,@function
        .size           _Z4testIiEvPT_,(.L_x_33 - _Z4testIiEvPT_)
        .other          _Z4testIiEvPT_,@"STO_CUDA_ENTRY STV_DEFAULT"
_Z4testIiEvPT_:
.text._Z4testIiEvPT_:
        /* <DEDUP_REMOVED lines=12> */
[C---:B------:R-:W-:Y:S02]  /*00c0*/  CREDUX.MAX.S32 UR6, R7.reuse ;  /* 0x00000000070672cc */ /* 0x040fe40000000200 */
[----:B------:R-:W-:Y:S02]  /*00d0*/  CREDUX.MIN.S32 UR12, R7 ;  /* 0x00000000070c72cc */ /* 0x000fe40000008200 */
        /* <DEDUP_REMOVED lines=12> */
[----:B------:R1:W-:Y:S04]  /*01a0*/  @P0 REDG.E.MAX.S32.STRONG.GPU desc[UR8][R4.64+0x8], R13 ;  /* 0x0000080d0400098e */ /* 0x0003e8000d12e308 */
[----:B------:R1:W-:Y:S04]  /*01b0*/  @P0 REDG.E.MIN.S32.STRONG.GPU desc[UR8][R4.64+0xc], R15 ;  /* 0x00000c0f0400098e */ /* 0x0003e8000c92e308 */
[----:B------:R1:W-:Y:S04]  /*01c0*/  REDG.E.INC.STRONG.GPU desc[UR8][R4.64+0x10], R7 ;  /* 0x000010070400798e */ /* 0x0003e8000d92e108 */
[----:B------:R1:W-:Y:S04]  /*01d0*/  REDG.E.DEC.STRONG.GPU desc[UR8][R4.64+0x14], R7 ;  /* 0x000014070400798e */ /* 0x0003e8000e12e108 */
[----:B------:R1:W5:Y:S04]  /*01e0*/  ATOMG.E.CAS.STRONG.GPU PT, RZ, [R4+0x18], R6, R7 ;  /* 0x0000180604ff73a9 */ /* 0x00036800001ee107 */
[----:B0-----:R1:W5:Y:S01]  /*01f0*/  LDG.E R2, desc[UR8][R2.64+0x1c] ;  /* 0x00001c0802027981 */ /* 0x001362000c1e1900 */
[----:B------:R-:W-:Y:S01]  /*0200*/  BSSY B0, `(.L_x_3) ;  /* 0x0000006000007945 */ /* 0x000fe20003800000 */
.L_x_4:
[----:B------:R-:W-:Y:S05]  /*0210*/  YIELD ;  /* 0x0000000000007946 */ /* 0x000fea0003800000 */
[----:B-1---5:R-:W2:Y:S02]  /*0220*/  ATOMG.E.CAS.STRONG.GPU PT, R3, [R4+0x18], R2, R3 ;  /* 0x00001802040373a9 */ /* 0x022ea400001ee103 */
[----:B--2---:R-:W-:Y:S01]  /*0230*/  ISETP.NE.AND P0, PT, R2, R3, PT ;  /* 0x000000030200720c */ /* 0x004fe20003f05270 */
[----:B------:R-:W-:-:S12]  /*0240*/  IMAD.MOV.U32 R2, RZ, RZ, R3 ;  /* 0x000000ffff027224 */ /* 0x000fd800078e0003 */
[----:B------:R-:W-:Y:S05]  /*0250*/  @P0 BRA `(.L_x_4) ;  /* 0xfffffffc00ec0947 */ /* 0x000fea000383ffff */
[----:B------:R-:W-:Y:S05]  /*0260*/  BSYNC B0 ;  /* 0x0000000000007941 */ /* 0x000fea0003800000 */
.L_x_3:
        /* <DEDUP_REMOVED lines=13> */
.L_x_5:
        /* <DEDUP_REMOVED lines=12> */
.L_x_33:


//--------------------- .text._Z1kv               --------------------------
	.section	.text._Z1kv,"ax",@progbits
	.align	128
        .global         _Z1kv
        .type           _Z1kv,@function
        .size           _Z1kv,(.L_x_34 - _Z1kv)
        .other          _Z1kv,@"STO_CUDA_ENTRY STV_DEFAULT"
_Z1kv:
.text._Z1kv:
[----:B------:R-:W-:Y:S01]  /*0000*/  LDC R1, c[0x0][0x37c] ;  /* 0x0000df00ff017b82 */ /* 0x000fe20000000800 */
[----:B------:R-:W-:Y:S05]  /*0010*/  BPT.TRAP 0x1 ;  /* 0x000000040000795c */ /* 0x000fea0000300000 */
.L_x_6:
        /* <DEDUP_REMOVED lines=14> */
.L_x_34:


//--------------------- .text._Z8kernel_2Pj       --------------------------
	.section	.text._Z8kernel_2Pj,"ax",@progbits
	.align	128
        .global         _Z8kernel_2Pj
        .type           _Z8kernel_2Pj,@function
        .size           _Z8kernel_2Pj,(.L_x_35 - _Z8kernel_2Pj)
        .other          _Z8kernel_2Pj,@"STO_CUDA_ENTRY STV_DEFAULT"
_Z8kernel_2Pj:
.text._Z8kernel_2Pj:
[----:B------:R-:W-:Y:S08]  /*0000*/  LDC R1, c[0x0][0x37c] ;  /* 0x0000df00ff017b82 */ /* 0x000ff00000000800 */
[----:B------:R-:W0:Y:S01]  /*0010*/  LDC.64 R2, c[0x0][0x380] ;  /* 0x0000e000ff027b82 */ /* 0x000e220000000a00 */
[----:B------:R-:W0:Y:S02]  /*0020*/  LDCU.64 UR6, c[0x0][0x358] ;  /* 0x00006b00ff0677ac */ /* 0x000e240008000a00 */
[----:B0-----:R-:W2:Y:S04]  /*0030*/  LDG.E R4, desc[UR6][R2.64+0x4] ;  /* 0x0000040602047981 */ /* 0x001ea8000c1e1900 */
[----:B------:R-:W3:Y:S01]  /*0040*/  LDG.E R0, desc[UR6][R2.64] ;  /* 0x0000000602007981 */ /* 0x000ee2000c1e1900 */
[----:B------:R-:W0:Y:S01]  /*0050*/  S2UR UR5, SR_CgaCtaId ;  /* 0x00000000000579c3 */ /* 0x000e220000008800 */
[----:B------:R-:W-:Y:S01]  /*0060*/  VOTEU.ANY UR4, UPT, PT ;  /* 0x0000000000047886 */ /* 0x000fe200038e0100 */
[----:B------:R-:W1:Y:S01]  /*0070*/  S2R R5, SR_LANEID ;  /* 0x0000000000057919 */ /* 0x000e620000000000 */
[----:B------:R-:W-:-:S06]  /*0080*/  UFLO.U32 UR4, UR4 ;  /* 0x00000004000472bd */ /* 0x000fcc00080e0000 */
[----:B-1----:R-:W-:Y:S01]  /*0090*/  ISETP.EQ.U32.AND P0, PT, R5, UR4, PT ;  /* 0x0000000405007c0c */ /* 0x002fe2000bf02070 */
[----:B------:R-:W-:Y:S02]  /*00a0*/  UMOV UR4, 0x400 ;  /* 0x0000040000047882 */ /* 0x000fe40000000000 */
[----:B0-----:R-:W-:Y:S01]  /*00b0*/  ULEA UR4, UR5, UR4, 0x18 ;  /* 0x0000000405047291 */ /* 0x001fe2000f8ec0ff */
[----:B--2---:R-:W0:Y:S08]  /*00c0*/  REDUX.OR UR8, R4 ;  /* 0x00000000040873c4 */ /* 0x004e300000004000 */
[----:B---3--:R-:W-:Y:S01]  /*00d0*/  STS [UR4+0x4], R0 ;  /* 0x00000400ff007988 */ /* 0x008fe20008000804 */
[----:B0-----:R-:W-:-:S05]  /*00e0*/  MOV R6, UR8 ;  /* 0x0000000800067c02 */ /* 0x001fca0008000f00 */
[----:B------:R-:W-:Y:S04]  /*00f0*/  @P0 ATOMS.OR RZ, [UR4+0x38], R6 ;  /* 0x00003806ffff098c */ /* 0x000fe8000b000004 */
[----:B------:R-:W0:Y:S04]  /*0100*/  LDS R5, [UR4+0x38] ;  /* 0x00003804ff057984 */ /* 0x000e280008000800 */
[----:B0-----:R-:W-:Y:S01]  /*0110*/  STG.E desc[UR6][R2.64+0x4], R5 ;  /* 0x0000040502007986 */ /* 0x001fe2000c101906 */
[----:B------:R-:W-:Y:S05]  /*0120*/  EXIT ;  /* 0x000000000000794d */ /* 0x000fea0003800000 */
.L_x_7:
        /* <DEDUP_REMOVED lines=13> */
.L_x_35:


//--------------------- .text._Z8kernel_1Pj       --------------------------
	.section	.text._Z8kernel_1Pj,"ax",@progbits
	.align	128
        .global         _Z8kernel_1Pj
        .type           _Z8kernel_1Pj,@function
        .size           _Z8kernel_1Pj,(.L_x_36 - _Z8kernel_1Pj)
        .other          _Z8kernel_1Pj,@"STO_CUDA_ENTRY STV_DEFAULT"
_Z8kernel_1Pj:
.text._Z8kernel_1Pj:
        /* <DEDUP_REMOVED lines=19> */
.L_x_8:
        /* <DEDUP_REMOVED lines=13> */
.L_x_36:


//--------------------- .text._Z6kernelPj         --------------------------
	.section	.text._Z6kernelPj,"ax",@progbits
	.align	128
        .global         _Z6kernelPj
        .type           _Z6kernelPj,@function
        .size           _Z6kernelPj,(.L_x_37 - _Z6kernelPj)
        .other          _Z6kernelPj,@"STO_CUDA_ENTRY STV_DEFAULT"
_Z6kernelPj:
.text._Z6kernelPj:
        /* <DEDUP_REMOVED lines=19> */
.L_x_9:
        /* <DEDUP_REMOVED lines=13> */
.L_x_37:


//--------------------- .text._Z5foo_7i           --------------------------
	.section	.text._Z5foo_7i,"ax",@progbits
	.align	128
        .global         _Z5foo_7i
        .type           _Z5foo_7i,@function
        .size           _Z5foo_7i,(.L_x_38 - _Z5foo_7i)
        .other          _Z5foo_7i,@"STO_CUDA_ENTRY STV_DEFAULT"
_Z5foo_7i:
.text._Z5foo_7i:
[----:B------:R-:W-:Y:S08]  /*0000*/  LDC R1, c[0x0][0x37c] ;  /* 0x0000df00ff017b82 */ /* 0x000ff00000000800 */
[----:B------:R-:W0:Y:S01]  /*0010*/  S2UR UR5, SR_CgaCtaId ;  /* 0x00000000000579c3 */ /* 0x000e220000008800 */
[----:B------:R-:W1:Y:S01]  /*0020*/  LDCU UR6, c[0x0][0x380] ;  /* 0x00007000ff0677ac */ /* 0x000e620008000800 */
[----:B------:R-:W-:Y:S01]  /*0030*/  UMOV UR4, 0x400 ;  /* 0x0000040000047882 */ /* 0x000fe20000000000 */
[----:B-1----:R-:W-:-:S02]  /*0040*/  UISETP.GT.AND UP0, UPT, UR6, 0x1, UPT ;  /* 0x000000010600788c */ /* 0x002fc4000bf04270 */
[----:B0-----:R-:W-:-:S04]  /*0050*/  ULEA UR4, UR5, UR4, 0x18 ;  /* 0x0000000405047291 */ /* 0x001fc8000f8ec0ff */
[----:B------:R-:W-:-:S09]  /*0060*/  USEL UR4, UR4, URZ, UP0 ;  /* 0x000000ff04047287 */ /* 0x000fd20008000000 */
[----:B------:R-:W-:Y:S01]  /*0070*/  ATOMS.POPC.INC.32 RZ, [UR4] ;  /* 0x00000000ffff7f8c */ /* 0x000fe2000d800004 */
[----:B------:R-:W-:Y:S05]  /*0080*/  EXIT ;  /* 0x000000000000794d */ /* 0x000fea0003800000 */
.L_x_10:
        /* <DEDUP_REMOVED lines=15> */
.L_x_38:


//--------------------- .text._Z5foo_6v           --------------------------
	.section	.text._Z5foo_6v,"ax",@progbits
	.align	128
        .global         _Z5foo_6v
        .type           _Z5foo_6v,@function
        .size           _Z5foo_6v,(.L_x_39 - _Z5foo_6v)
        .other          _Z5foo_6v,@"STO_CUDA_ENTRY STV_DEFAULT"
_Z5foo_6v:
.text._Z5foo_6v:
[----:B------:R-:W-:Y:S08]  /*0000*/  LDC R1, c[0x0][0x37c] ;  /* 0x0000df00ff017b82 */ /* 0x000ff00000000800 */
[----:B------:R-:W0:Y:S01]  /*0010*/  S2UR UR5, SR_CgaCtaId ;  /* 0x00000000000579c3 */ /* 0x000e220000008800 */
[----:B------:R-:W-:Y:S02]  /*0020*/  UMOV UR4, 0x400 ;  /* 0x0000040000047882 */ /* 0x000fe40000000000 */
[----:B0-----:R-:W-:-:S09]  /*0030*/  ULEA UR4, UR5, UR4, 0x18 ;  /* 0x0000000405047291 */ /* 0x001fd2000f8ec0ff */
[----:B------:R-:W-:Y:S01]  /*0040*/  ATOMS.POPC.INC.32 RZ, [UR4] ;  /* 0x00000000ffff7f8c */ /* 0x000fe2000d800004 */
[----:B------:R-:W-:Y:S05]  /*0050*/  EXIT ;  /* 0x000000000000794d */ /* 0x000fea0003800000 */
.L_x_11:
        /* <DEDUP_REMOVED lines=10> */
.L_x_39:


//--------------------- .text._Z5foo_5v           --------------------------
	.section	.text._Z5foo_5v,"ax",@progbits
	.align	128
        .global         _Z5foo_5v
        .type           _Z5foo_5v,@function
        .size           _Z5foo_5v,(.L_x_40 - _Z5foo_5v)
        .other          _Z5foo_5v,@"STO_CUDA_ENTRY STV_DEFAULT"
_Z5foo_5v:
.text._Z5foo_5v:
[----:B------:R-:W0:Y:S01]  /*0000*/  LDC R1, c[0x0][0x37c] ;  /* 0x0000df00ff017b82 */ /* 0x000e220000000800 */
[----:B------:R-:W1:Y:S01]  /*0010*/  S2R R2, SR_LANEID ;  /* 0x0000000000027919 */ /* 0x000e620000000000 */
[----:B------:R-:W-:Y:S01]  /*0020*/  VOTEU.ANY UR6, UPT, PT ;  /* 0x0000000000067886 */ /* 0x000fe200038e0100 */
[----:B------:R-:W0:Y:S01]  /*0030*/  LDCU.64 UR4, c[0x0][0x358] ;  /* 0x00006b00ff0477ac */ /* 0x000e220008000a00 */
[----:B------:R-:W0:Y:S01]  /*0040*/  POPC R3, UR6 ;  /* 0x0000000600037d09 */ /* 0x000e220008000000 */
[----:B------:R-:W-:-:S06]  /*0050*/  UFLO.U32 UR7, UR6 ;  /* 0x00000006000772bd */ /* 0x000fcc00080e0000 */
[----:B-1----:R-:W-:-:S13]  /*0060*/  ISETP.EQ.U32.AND P0, PT, R2, UR7, PT ;  /* 0x0000000702007c0c */ /* 0x002fda000bf02070 */
[----:B0-----:R-:W-:Y:S01]  /*0070*/  @P0 ATOM.E.ADD.STRONG.GPU PT, RZ, desc[UR4][R0.64], R3 ;  /* 0x8000000300ff098a */ /* 0x001fe200081ef104 */
[----:B------:R-:W0:Y:S01]  /*0080*/  S2UR UR5, SR_CgaCtaId ;  /* 0x00000000000579c3 */ /* 0x000e220000008800 */
[----:B------:R-:W-:Y:S02]  /*0090*/  UMOV UR4, 0x400 ;  /* 0x0000040000047882 */ /* 0x000fe40000000000 */
[----:B0-----:R-:W-:-:S09]  /*00a0*/  ULEA UR4, UR5, UR4, 0x18 ;  /* 0x0000000405047291 */ /* 0x001fd2000f8ec0ff */
[----:B------:R-:W-:Y:S01]  /*00b0*/  ATOMS.POPC.INC.32 RZ, [UR4] ;  /* 0x00000000ffff7f8c */ /* 0x000fe2000d800004 */
[----:B------:R-:W-:Y:S05]  /*00c0*/  EXIT ;  /* 0x000000000000794d */ /* 0x000fea0003800000 */
.L_x_12:
        /* <DEDUP_REMOVED lines=11> */
.L_x_40:


//--------------------- .text._Z5foo_4v           --------------------------
	.section	.text._Z5foo_4v,"ax",@progbits
	.align	128
        .global         _Z5foo_4v
        .type           _Z5foo_4v,@function
        .size           _Z5foo_4v,(.L_x_41 - _Z5foo_4v)
        .other          _Z5foo_4v,@"STO_CUDA_ENTRY STV_DEFAULT"
_Z5foo_4v:
.text._Z5foo_4v:
[----:B------:R-:W-:Y:S01]  /*0000*/  LDC R1, c[0x0][0x37c] ;  /* 0x0000df00ff017b82 */ /* 0x000fe20000000800 */
[----:B------:R-:W0:Y:S07]  /*0010*/  S2R R0, SR_LANEID ;  /* 0x0000000000007919 */ /* 0x000e2e0000000000 */
[----:B------:R-:W1:Y:S01]  /*0020*/  LDC.64 R2, c[0x4][0x8] ;  /* 0x01000200ff027b82 */ /* 0x000e620000000a00 */
[----:B------:R-:W-:Y:S01]  /*0030*/  VOTEU.ANY UR6, UPT, PT ;  /* 0x0000000000067886 */ /* 0x000fe200038e0100 */
[----:B------:R-:W1:Y:S01]  /*0040*/  LDCU.64 UR4, c[0x0][0x358] ;  /* 0x00006b00ff0477ac */ /* 0x000e620008000a00 */
[----:B------:R-:W1:Y:S01]  /*0050*/  POPC R5, UR6 ;  /* 0x0000000600057d09 */ /* 0x000e620008000000 */
[----:B------:R-:W-:-:S06]  /*0060*/  UFLO.U32 UR7, UR6 ;  /* 0x00000006000772bd */ /* 0x000fcc00080e0000 */
[----:B0-----:R-:W-:-:S13]  /*0070*/  ISETP.EQ.U32.AND P0, PT, R0, UR7, PT ;  /* 0x0000000700007c0c */ /* 0x001fda000bf02070 */
[----:B-1----:R-:W-:Y:S01]  /*0080*/  @P0 REDG.E.ADD.STRONG.GPU desc[UR4][R2.64], R5 ;  /* 0x000000050200098e */ /* 0x002fe2000c12e104 */
[----:B------:R-:W0:Y:S01]  /*0090*/  S2UR UR5, SR_CgaCtaId ;  /* 0x00000000000579c3 */ /* 0x000e220000008800 */
[----:B------:R-:W-:Y:S02]  /*00a0*/  UMOV UR4, 0x400 ;  /* 0x0000040000047882 */ /* 0x000fe40000000000 */
[----:B0-----:R-:W-:-:S09]  /*00b0*/  ULEA UR4, UR5, UR4, 0x18 ;  /* 0x0000000405047291 */ /* 0x001fd2000f8ec0ff */
[----:B------:R-:W-:Y:S01]  /*00c0*/  ATOMS.POPC.INC.32 RZ, [UR4] ;  /* 0x00000000ffff7f8c */ /* 0x000fe2000d800004 */
[----:B------:R-:W-:Y:S05]  /*00d0*/  EXIT ;  /* 0x000000000000794d */ /* 0x000fea0003800000 */
.L_x_13:
        /* <DEDUP_REMOVED lines=10> */
.L_x_41:


//--------------------- .text._Z5foo_3v           --------------------------
	.section	.text._Z5foo_3v,"ax",@progbits
	.align	128
        .global         _Z5foo_3v
        .type           _Z5foo_3v,@function
        .size           _Z5foo_3v,(.L_x_42 - _Z5foo_3v)
        .other          _Z5foo_3v,@"STO_CUDA_ENTRY STV_DEFAULT"
_Z5foo_3v:
.text._Z5foo_3v:
[----:B------:R-:W-:Y:S08]  /*0000*/  LDC R1, c[0x0][0x37c] ;  /* 0x0000df00ff017b82 */ /* 0x000ff00000000800 */
[----:B------:R-:W0:Y:S01]  /*0010*/  S2UR UR5, SR_CgaCtaId ;  /* 0x00000000000579c3 */ /* 0x000e220000008800 */
[----:B------:R-:W-:Y:S02]  /*0020*/  UMOV UR4, 0x400 ;  /* 0x0000040000047882 */ /* 0x000fe40000000000 */
[----:B0-----:R-:W-:-:S09]  /*0030*/  ULEA UR4, UR5, UR4, 0x18 ;  /* 0x0000000405047291 */ /* 0x001fd2000f8ec0ff */
[----:B------:R-:W-:Y:S01]  /*0040*/  ATOMS.POPC.INC.32 RZ, [UR4] ;  /* 0x00000000ffff7f8c */ /* 0x000fe2000d800004 */
[----:B------:R-:W-:Y:S05]  /*0050*/  EXIT ;  /* 0x000000000000794d */ /* 0x000fea0003800000 */
.L_x_14:
        /* <DEDUP_REMOVED lines=10> */
.L_x_42:


//--------------------- .text._Z5foo_2v           --------------------------
	.section	.text._Z5foo_2v,"ax",@progbits
	.align	128
        .global         _Z5foo_2v
        .type           _Z5foo_2v,@function
        .size           _Z5foo_2v,(.L_x_43 - _Z5foo_2v)
        .other          _Z5foo_2v,@"STO_CUDA_ENTRY STV_DEFAULT"
_Z5foo_2v:
.text._Z5foo_2v:
[----:B------:R-:W-:Y:S01]  /*0000*/  LDC R1, c[0x0][0x37c] ;  /* 0x0000df00ff017b82 */ /* 0x000fe20000000800 */
[----:B------:R-:W0:Y:S01]  /*0010*/  S2R R3, SR_TID.X ;  /* 0x0000000000037919 */ /* 0x000e220000002100 */
[----:B------:R-:W-:Y:S01]  /*0020*/  BSSY.RECONVERGENT B0, `(.L_x_15) ;  /* 0x000004b000007945 */ /* 0x000fe20003800200 */
[----:B0-----:R-:W-:-:S13]  /*0030*/  ISETP.GT.U32.AND P0, PT, R3, 0x3f, PT ;  /* 0x0000003f0300780c */ /* 0x001fda0003f04070 */
[----:B------:R-:W-:Y:S05]  /*0040*/  @P0 BRA `(.L_x_16) ;  /* 0x0000000400200947 */ /* 0x000fea0003800000 */
[----:B------:R-:W0:Y:S01]  /*0050*/  LDC R0, c[0x0][0x360] ;  /* 0x0000d800ff007b82 */ /* 0x000e220000000800 */
[----:B------:R-:W-:Y:S01]  /*0060*/  BSSY.RECONVERGENT B1, `(.L_x_17) ;  /* 0x000002d000017945 */ /* 0x000fe20003800200 */
[----:B0-----:R-:W0:Y:S01]  /*0070*/  I2F.U32.RP R8, R0 ;  /* 0x0000000000087306 */ /* 0x001e220000209000 */
[----:B------:R-:W-:Y:S01]  /*0080*/  IMAD.IADD R2, R3, 0x1, R0 ;  /* 0x0000000103027824 */ /* 0x000fe200078e0200 */
[----:B------:R-:W-:-:S04]  /*0090*/  ISETP.NE.U32.AND P2, PT, R0, RZ, PT ;  /* 0x000000ff0000720c */ /* 0x000fc80003f45070 */
[C---:B------:R-:W-:Y:S02]  /*00a0*/  ISETP.GE.U32.AND P0, PT, R2.reuse, 0x40, PT ;  /* 0x000000400200780c */ /* 0x040fe40003f06070 */
[----:B------:R-:W-:Y:S02]  /*00b0*/  VIMNMX.U32 R7, PT, PT, R2, 0x40, !PT ;  /* 0x0000004002077848 */ /* 0x000fe40007fe0000 */
[----:B------:R-:W-:-:S04]  /*00c0*/  SEL R6, RZ, 0x1, P0 ;  /* 0x00000001ff067807 */ /* 0x000fc80000000000 */
[----:B------:R-:W-:Y:S01]  /*00d0*/  IADD3 R7, PT, PT, R7, -R2, -R6 ;  /* 0x8000000207077210 */ /* 0x000fe20007ffe806 */
[----:B0-----:R-:W0:Y:S02]  /*00e0*/  MUFU.RCP R8, R8 ;  /* 0x0000000800087308 */ /* 0x001e240000001000 */
[----:B0-----:R-:W-:-:S06]  /*00f0*/  VIADD R4, R8, 0xffffffe ;  /* 0x0ffffffe08047836 */ /* 0x001fcc0000000000 */
[----:B------:R0:W1:Y:S02]  /*0100*/  F2I.FTZ.U32.TRUNC.NTZ R5, R4 ;  /* 0x0000000400057305 */ /* 0x000064000021f000 */
[----:B0-----:R-:W-:Y:S02]  /*0110*/  IMAD.MOV.U32 R4, RZ, RZ, RZ ;  /* 0x000000ffff047224 */ /* 0x001fe400078e00ff */
[----:B-1----:R-:W-:-:S04]  /*0120*/  IMAD.MOV R9, RZ, RZ, -R5 ;  /* 0x000000ffff097224 */ /* 0x002fc800078e0a05 */
[----:B------:R-:W-:-:S04]  /*0130*/  IMAD R9, R9, R0, RZ ;  /* 0x0000000009097224 */ /* 0x000fc800078e02ff */
[----:B------:R-:W-:-:S06]  /*0140*/  IMAD.HI.U32 R8, R5, R9, R4 ;  /* 0x0000000905087227 */ /* 0x000fcc00078e0004 */
[----:B------:R-:W-:-:S05]  /*0150*/  IMAD.HI.U32 R5, R8, R7, RZ ;  /* 0x0000000708057227 */ /* 0x000fca00078e00ff */
[----:B------:R-:W-:-:S05]  /*0160*/  IADD3 R2, PT, PT, -R5, RZ, RZ ;  /* 0x000000ff05027210 */ /* 0x000fca0007ffe1ff */
[----:B------:R-:W-:-:S05]  /*0170*/  IMAD R7, R0, R2, R7 ;  /* 0x0000000200077224 */ /* 0x000fca00078e0207 */
[----:B------:R-:W-:-:S13]  /*0180*/  ISETP.GE.U32.AND P0, PT, R7, R0, PT ;  /* 0x000000000700720c */ /* 0x000fda0003f06070 */
[----:B------:R-:W-:Y:S02]  /*0190*/  @P0 IMAD.IADD R7, R7, 0x1, -R0 ;  /* 0x0000000107070824 */ /* 0x000fe400078e0a00 */
[----:B------:R-:W-:-:S03]  /*01a0*/  @P0 VIADD R5, R5, 0x1 ;  /* 0x0000000105050836 */ /* 0x000fc60000000000 */
[----:B------:R-:W-:-:S13]  /*01b0*/  ISETP.GE.U32.AND P1, PT, R7, R0, PT ;  /* 0x000000000700720c */ /* 0x000fda0003f26070 */
[----:B------:R-:W-:Y:S01]  /*01c0*/  @P1 VIADD R5, R5, 0x1 ;  /* 0x0000000105051836 */ /* 0x000fe20000000000 */
[----:B------:R-:W-:-:S04]  /*01d0*/  @!P2 LOP3.LUT R5, RZ, R0, RZ, 0x33, !PT ;  /* 0x00000000ff05a212 */ /* 0x000fc800078e33ff */
[----:B------:R-:W-:-:S04]  /*01e0*/  IADD3 R2, PT, PT, R6, R5, RZ ;  /* 0x0000000506027210 */ /* 0x000fc80007ffe0ff */
[C---:B------:R-:W-:Y:S02]  /*01f0*/  LOP3.LUT R4, R2.reuse, 0x3, RZ, 0xc0, !PT ;  /* 0x0000000302047812 */ /* 0x040fe400078ec0ff */
[----:B------:R-:W-:Y:S02]  /*0200*/  ISETP.GE.U32.AND P1, PT, R2, 0x3, PT ;  /* 0x000000030200780c */ /* 0x000fe40003f26070 */
[----:B------:R-:W-:-:S13]  /*0210*/  ISETP.NE.AND P0, PT, R4, 0x3, PT ;  /* 0x000000030400780c */ /* 0x000fda0003f05270 */
[----:B------:R-:W-:Y:S05]  /*0220*/  @!P0 BRA `(.L_x_18) ;  /* 0x0000000000408947 */ /* 0x000fea0003800000 */
[----:B------:R-:W0:Y:S01]  /*0230*/  S2R R5, SR_CgaCtaId ;  /* 0x0000000000057919 */ /* 0x000e220000008800 */
[----:B------:R-:W-:Y:S01]  /*0240*/  MOV R4, 0x400 ;  /* 0x0000040000047802 */ /* 0x000fe20000000f00 */
[----:B------:R-:W-:-:S04]  /*0250*/  VIADD R2, R2, 0x1 ;  /* 0x0000000102027836 */ /* 0x000fc80000000000 */
[----:B------:R-:W-:Y:S01]  /*0260*/  VIADD R4, R4, 0x10 ;  /* 0x0000001004047836 */ /* 0x000fe20000000000 */
[----:B------:R-:W-:-:S05]  /*0270*/  LOP3.LUT R2, R2, 0x3, RZ, 0xc0, !PT ;  /* 0x0000000302027812 */ /* 0x000fca00078ec0ff */
[----:B------:R-:W-:Y:S01]  /*0280*/  IMAD.MOV R6, RZ, RZ, -R2 ;  /* 0x000000ffff067224 */ /* 0x000fe200078e0a02 */
[----:B0-----:R-:W-:-:S04]  /*0290*/  LEA R4, R5, R4, 0x18 ;  /* 0x0000000405047211 */ /* 0x001fc800078ec0ff */
[----:B------:R-:W-:Y:S01]  /*02a0*/  LEA R5, R3, R4, 0x2 ;  /* 0x0000000403057211 */ /* 0x000fe200078e10ff */
[----:B------:R-:W-:-:S07]  /*02b0*/  IMAD R3, R2, R0, R3 ;  /* 0x0000000002037224 */ /* 0x000fce00078e0203 */
.L_x_19:
[----:B------:R-:W-:Y:S01]  /*02c0*/  VIADD R6, R6, 0x1 ;  /* 0x0000000106067836 */ /* 0x000fe20000000000 */
[----:B------:R0:W-:Y:S04]  /*02d0*/  ATOMS.POPC.INC.32 RZ, [R5+URZ] ;  /* 0x0000000005ff7f8c */ /* 0x0001e8000d8000ff */
[----:B------:R-:W-:Y:S01]  /*02e0*/  ISETP.NE.AND P0, PT, R6, RZ, PT ;  /* 0x000000ff0600720c */ /* 0x000fe20003f05270 */
[----:B-1----:R1:W-:Y:S01]  /*02f0*/  ATOMS.POPC.INC.32 RZ, [R4+URZ] ;  /* 0x0000000004ff7f8c */ /* 0x0023e2000d8000ff */
[----:B0-----:R-:W-:-:S03]  /*0300*/  IMAD R5, R0, 0x4, R5 ;  /* 0x0000000400057824 */ /* 0x001fc600078e0205 */
[----:B------:R1:W-:Y:S08]  /*0310*/  ATOMS.POPC.INC.32 RZ, [R4+URZ] ;  /* 0x0000000004ff7f8c */ /* 0x0003f0000d8000ff */
[----:B------:R-:W-:Y:S05]  /*0320*/  @P0 BRA `(.L_x_19) ;  /* 0xfffffffc00e40947 */ /* 0x000fea000383ffff */
.L_x_18:
[----:B------:R-:W-:Y:S05]  /*0330*/  BSYNC.RECONVERGENT B1 ;  /* 0x0000000000017941 */ /* 0x000fea0003800200 */
.L_x_17:
[----:B------:R-:W-:Y:S05]  /*0340*/  @!P1 BRA `(.L_x_16) ;  /* 0x0000000000609947 */ /* 0x000fea0003800000 */
[----:B------:R-:W0:Y:S01]  /*0350*/  S2R R5, SR_CgaCtaId ;  /* 0x0000000000057919 */ /* 0x000e220000008800 */
[----:B------:R-:W-:-:S05]  /*0360*/  MOV R2, 0x400 ;  /* 0x0000040000027802 */ /* 0x000fca0000000f00 */
[----:B------:R-:W-:-:S05]  /*0370*/  VIADD R2, R2, 0x10 ;  /* 0x0000001002027836 */ /* 0x000fca0000000000 */
[----:B0-----:R-:W-:-:S04]  /*0380*/  LEA R8, R5, R2, 0x18 ;  /* 0x0000000205087211 */ /* 0x001fc800078ec0ff */
[----:B------:R-:W-:-:S07]  /*0390*/  LEA R5, R3, R8, 0x2 ;  /* 0x0000000803057211 */ /* 0x000fce00078e10ff */
.L_x_20:
[C---:B------:R-:W-:Y:S01]  /*03a0*/  LEA R3, R0.reuse, R3, 0x2 ;  /* 0x0000000300037211 */ /* 0x040fe200078e10ff */
[C-C-:B--2---:R-:W-:Y:S01]  /*03b0*/  IMAD R2, R0.reuse, 0x4, R5.reuse ;  /* 0x0000000400027824 */ /* 0x144fe200078e0205 */
[----:B------:R0:W-:Y:S01]  /*03c0*/  ATOMS.POPC.INC.32 RZ, [R5+URZ] ;  /* 0x0000000005ff7f8c */ /* 0x0001e2000d8000ff */
[C-C-:B-1----:R-:W-:Y:S01]  /*03d0*/  IMAD R4, R0.reuse, 0x8, R5.reuse ;  /* 0x0000000800047824 */ /* 0x142fe200078e0205 */
[----:B------:R-:W-:Y:S01]  /*03e0*/  ISETP.GE.U32.AND P0, PT, R3, 0x40, PT ;  /* 0x000000400300780c */ /* 0x000fe20003f06070 */
[C-C-:B------:R-:W-:Y:S01]  /*03f0*/  IMAD R6, R0.reuse, 0xc, R5.reuse ;  /* 0x0000000c00067824 */ /* 0x140fe200078e0205 */
[----:B------:R2:W-:Y:S04]  /*0400*/  ATOMS.POPC.INC.32 RZ, [R8+URZ] ;  /* 0x0000000008ff7f8c */ /* 0x0005e8000d8000ff */
[----:B------:R2:W-:Y:S01]  /*0410*/  ATOMS.POPC.INC.32 RZ, [R8+URZ] ;  /* 0x0000000008ff7f8c */ /* 0x0005e2000d8000ff */
[----:B0-----:R-:W-:-:S03]  /*0420*/  IMAD R5, R0, 0x10, R5 ;  /* 0x0000001000057824 */ /* 0x001fc600078e0205 */
[----:B------:R2:W-:Y:S04]  /*0430*/  ATOMS.POPC.INC.32 RZ, [R2+URZ] ;  /* 0x0000000002ff7f8c */ /* 0x0005e8000d8000ff */
[----:B------:R2:W-:Y:S04]  /*0440*/  ATOMS.POPC.INC.32 RZ, [R8+URZ] ;  /* 0x0000000008ff7f8c */ /* 0x0005e8000d8000ff */
[----:B------:R2:W-:Y:S04]  /*0450*/  ATOMS.POPC.INC.32 RZ, [R8+URZ] ;  /* 0x0000000008ff7f8c */ /* 0x0005e8000d8000ff */
[----:B------:R2:W-:Y:S04]  /*0460*/  ATOMS.POPC.INC.32 RZ, [R4+URZ] ;  /* 0x0000000004ff7f8c */ /* 0x0005e8000d8000ff */
[----:B------:R2:W-:Y:S04]  /*0470*/  ATOMS.POPC.INC.32 RZ, [R8+URZ] ;  /* 0x0000000008ff7f8c */ /* 0x0005e8000d8000ff */
[----:B------:R2:W-:Y:S04]  /*0480*/  ATOMS.POPC.INC.32 RZ, [R8+URZ] ;  /* 0x0000000008ff7f8c */ /* 0x0005e8000d8000ff */
[----:B------:R2:W-:Y:S04]  /*0490*/  ATOMS.POPC.INC.32 RZ, [R6+URZ] ;  /* 0x0000000006ff7f8c */ /* 0x0005e8000d8000ff */
[----:B------:R2:W-:Y:S04]  /*04a0*/  ATOMS.POPC.INC.32 RZ, [R8+URZ] ;  /* 0x0000000008ff7f8c */ /* 0x0005e8000d8000ff */
[----:B------:R2:W-:Y:S01]  /*04b0*/  ATOMS.POPC.INC.32 RZ, [R8+URZ] ;  /* 0x0000000008ff7f8c */ /* 0x0005e2000d8000ff */
[----:B------:R-:W-:Y:S05]  /*04c0*/  @!P0 BRA `(.L_x_20) ;  /* 0xfffffffc00b48947 */ /* 0x000fea000383ffff */
.L_x_16:
[----:B------:R-:W-:Y:S05]  /*04d0*/  BSYNC.RECONVERGENT B0 ;  /* 0x0000000000007941 */ /* 0x000fea0003800200 */
.L_x_15:
[----:B------:R-:W0:Y:S01]  /*04e0*/  S2UR UR5, SR_CgaCtaId ;  /* 0x00000000000579c3 */ /* 0x000e220000008800 */
[----:B------:R-:W-:Y:S02]  /*04f0*/  UMOV UR4, 0x400 ;  /* 0x0000040000047882 */ /* 0x000fe40000000000 */
[----:B0-----:R-:W-:-:S09]  /*0500*/  ULEA UR4, UR5, UR4, 0x18 ;  /* 0x0000000405047291 */ /* 0x001fd2000f8ec0ff */
[----:B------:R-:W-:Y:S04]  /*0510*/  ATOMS.POPC.INC.32 RZ, [UR4] ;  /* 0x00000000ffff7f8c */ /* 0x000fe8000d800004 */
[----:B------:R-:W-:Y:S04]  /*0520*/  ATOMS.POPC.INC.32 RZ, [UR4] ;  /* 0x00000000ffff7f8c */ /* 0x000fe8000d800004 */
[----:B------:R-:W-:Y:S01]  /*0530*/  ATOMS.POPC.INC.32 RZ, [UR4] ;  /* 0x00000000ffff7f8c */ /* 0x000fe2000d800004 */
[----:B------:R-:W-:Y:S05]  /*0540*/  EXIT ;  /* 0x000000000000794d */ /* 0x000fea0003800000 */
.L_x_21:
        /* <DEDUP_REMOVED lines=11> */
.L_x_43:


//--------------------- .text._Z3foov             --------------------------
	.section	.text._Z3foov,"ax",@progbits
	.align	128
        .global         _Z3foov
        .type           _Z3foov,@function
        .size           _Z3foov,(.L_x_44 - _Z3foov)
        .other          _Z3foov,@"STO_CUDA_ENTRY STV_DEFAULT"
_Z3foov:
.text._Z3foov:
        /* <DEDUP_REMOVED lines=44> */
.L_x_26:
[----:B------:R-:W-:Y:S01]  /*02c0*/  VIADD R6, R6, 0x1 ;  /* 0x0000000106067836 */ /* 0x000fe20000000000 */
[----:B------:R0:W-:Y:S04]  /*02d0*/  ATOMS.POPC.INC.32 RZ, [R5+URZ] ;  /* 0x0000000005ff7f8c */ /* 0x0001e8000d8000ff */
[----:B------:R-:W-:Y:S01]  /*02e0*/  ISETP.NE.AND P0, PT, R6, RZ, PT ;  /* 0x000000ff0600720c */ /* 0x000fe20003f05270 */
[----:B------:R1:W-:Y:S01]  /*02f0*/  ATOMS.POPC.INC.32 RZ, [R4+URZ] ;  /* 0x0000000004ff7f8c */ /* 0x0003e2000d8000ff */
[----:B0-----:R-:W-:-:S11]  /*0300*/  IMAD R5, R0, 0x4, R5 ;  /* 0x0000000400057824 */ /* 0x001fd600078e0205 */
[----:B-1----:R-:W-:Y:S05]  /*0310*/  @P0 BRA `(.L_x_26) ;  /* 0xfffffffc00e80947 */ /* 0x002fea000383ffff */
.L_x_25:
[----:B------:R-:W-:Y:S05]  /*0320*/  BSYNC.RECONVERGENT B1 ;  /* 0x0000000000017941 */ /* 0x000fea0003800200 */
.L_x_24:
[----:B------:R-:W-:Y:S05]  /*0330*/  @!P1 BRA `(.L_x_23) ;  /* 0x0000000000509947 */ /* 0x000fea0003800000 */
[----:B------:R-:W0:Y:S01]  /*0340*/  S2R R5, SR_CgaCtaId ;  /* 0x0000000000057919 */ /* 0x000e220000008800 */
[----:B------:R-:W-:-:S05]  /*0350*/  MOV R2, 0x400 ;  /* 0x0000040000027802 */ /* 0x000fca0000000f00 */
[----:B------:R-:W-:-:S05]  /*0360*/  VIADD R2, R2, 0x10 ;  /* 0x0000001002027836 */ /* 0x000fca0000000000 */
[----:B0-----:R-:W-:-:S04]  /*0370*/  LEA R8, R5, R2, 0x18 ;  /* 0x0000000205087211 */ /* 0x001fc800078ec0ff */
[----:B------:R-:W-:-:S07]  /*0380*/  LEA R5, R3, R8, 0x2 ;  /* 0x0000000803057211 */ /* 0x000fce00078e10ff */
.L_x_27:
[C---:B------:R-:W-:Y:S01]  /*0390*/  LEA R3, R0.reuse, R3, 0x2 ;  /* 0x0000000300037211 */ /* 0x040fe200078e10ff */
[C-C-:B-1----:R-:W-:Y:S01]  /*03a0*/  IMAD R2, R0.reuse, 0x4, R5.reuse ;  /* 0x0000000400027824 */ /* 0x142fe200078e0205 */
[----:B------:R0:W-:Y:S01]  /*03b0*/  ATOMS.POPC.INC.32 RZ, [R5+URZ] ;  /* 0x0000000005ff7f8c */ /* 0x0001e2000d8000ff */
[C-C-:B------:R-:W-:Y:S01]  /*03c0*/  IMAD R4, R0.reuse, 0x8, R5.reuse ;  /* 0x0000000800047824 */ /* 0x140fe200078e0205 */
        /* <DEDUP_REMOVED lines=9> */
[----:B------:R1:W-:Y:S01]  /*0460*/  ATOMS.POPC.INC.32 RZ, [R8+URZ] ;  /* 0x0000000008ff7f8c */ /* 0x0003e2000d8000ff */
[----:B------:R-:W-:Y:S05]  /*0470*/  @!P0 BRA `(.L_x_27) ;  /* 0xfffffffc00c48947 */ /* 0x000fea000383ffff */
.L_x_23:
[----:B------:R-:W-:Y:S05]  /*0480*/  BSYNC.RECONVERGENT B0 ;  /* 0x0000000000007941 */ /* 0x000fea0003800200 */
.L_x_22:
[----:B------:R-:W0:Y:S01]  /*0490*/  S2UR UR5, SR_CgaCtaId ;  /* 0x00000000000579c3 */ /* 0x000e220000008800 */
[----:B------:R-:W-:Y:S02]  /*04a0*/  UMOV UR4, 0x400 ;  /* 0x0000040000047882 */ /* 0x000fe40000000000 */
[----:B0-----:R-:W-:-:S09]  /*04b0*/  ULEA UR4, UR5, UR4, 0x18 ;  /* 0x0000000405047291 */ /* 0x001fd2000f8ec0ff */
[----:B------:R-:W-:Y:S01]  /*04c0*/  ATOMS.POPC.INC.32 RZ, [UR4] ;  /* 0x00000000ffff7f8c */ /* 0x000fe2000d800004 */
[----:B------:R-:W-:Y:S05]  /*04d0*/  EXIT ;  /* 0x000000000000794d */ /* 0x000fea0003800000 */
.L_x_28:
        /* <DEDUP_REMOVED lines=10> */
.L_x_44:


//--------------------- .text._Z4testIdEvPT_      --------------------------
	.section	.text._Z4testIdEvPT_,"ax",@progbits
	.align	128
        .global         _Z4testIdEvPT_
        .type           _Z4testIdEvPT_,@function
        .size           _Z4testIdEvPT_,(.L_x_45 - _Z4testIdEvPT_)
        .other          _Z4testIdEvPT_,@"STO_CUDA_ENTRY STV_DEFAULT"
_Z4testIdEvPT_:
.text._Z4testIdEvPT_:
[----:B------:R-:W-:Y:S01]  /*0000*/  LDC R1, c[0x0][0x37c] ;  /* 0x0000df00ff017b82 */ /* 0x000fe20000000800 */
[----:B------:R-:W0:Y:S07]  /*0010*/  S2R R2, SR_TID.X ;  /* 0x0000000000027919 */ /* 0x000e2e0000002100 */
[----:B------:R-:W1:Y:S01]  /*0020*/  LDC.64 R4, c[0x0][0x380] ;  /* 0x0000e000ff047b82 */ /* 0x000e620000000a00 */
[----:B------:R-:W1:Y:S01]  /*0030*/  LDCU.64 UR4, c[0x0][0x358] ;  /* 0x00006b00ff0477ac */ /* 0x000e620008000a00 */
[----:B0-----:R-:W1:Y:S02]  /*0040*/  I2F.F64.U32 R2, R2 ;  /* 0x0000000200027312 */ /* 0x001e640000201800 */
[----:B-1----:R-:W-:Y:S01]  /*0050*/  REDG.E.ADD.F64.RN.STRONG.GPU desc[UR4][R4.64], R2 ;  /* 0x00000002040079a6 */ /* 0x002fe2000c12ff04 */
[----:B------:R-:W-:Y:S05]  /*0060*/  EXIT ;  /* 0x000000000000794d */ /* 0x000fea0003800000 */
.L_x_29:
        /* <DEDUP_REMOVED lines=9> */
.L_x_45:


//--------------------- .text._Z4testIfEvPT_      --------------------------
	.section	.text._Z4testIfEvPT_,"ax",@progbits
	.align	128
        .global         _Z4testIfEvPT_
        .type           _Z4testIfEvPT_,@function
        .size           _Z4testIfEvPT_,(.L_x_46 - _Z4testIfEvPT_)
        .other          _Z4testIfEvPT_,@"STO_CUDA_ENTRY STV_DEFAULT"
_Z4testIfEvPT_:
.text._Z4testIfEvPT_:
[----:B------:R-:W-:Y:S01]  /*0000*/  LDC R1, c[0x0][0x37c] ;  /* 0x0000df00ff017b82 */ /* 0x000fe20000000800 */
[----:B------:R-:W0:Y:S01]  /*0010*/  S2R R7, SR_TID.X ;  /* 0x0000000000077919 */ /* 0x000e220000002100 */
[----:B------:R-:W1:Y:S06]  /*0020*/  LDCU.64 UR4, c[0x0][0x380] ;  /* 0x00007000ff0477ac */ /* 0x000e6c0008000a00 */
[----:B------:R-:W2:Y:S01]  /*0030*/  LDC.64 R2, c[0x0][0x380] ;  /* 0x0000e000ff027b82 */ /* 0x000ea20000000a00 */
[----:B------:R-:W2:Y:S01]  /*0040*/  LDCU.64 UR6, c[0x0][0x358] ;  /* 0x00006b00ff0677ac */ /* 0x000ea20008000a00 */
[----:B-1----:R-:W-:-:S04]  /*0050*/  UIADD3 UR4, UP0, UPT, UR4, 0x8, URZ ;  /* 0x0000000804047890 */ /* 0x002fc8000ff1e0ff */
[----:B------:R-:W-:Y:S02]  /*0060*/  UIADD3.X UR5, UPT, UPT, URZ, UR5, URZ, UP0, !UPT ;  /* 0x00000005ff057290 */ /* 0x000fe400087fe4ff */
[----:B------:R-:W-:-:S04]  /*0070*/  IMAD.U32 R4, RZ, RZ, UR4 ;  /* 0x00000004ff047e24 */ /* 0x000fc8000f8e00ff */
[----:B------:R-:W-:Y:S02]  /*0080*/  MOV R5, UR5 ;  /* 0x0000000500057c02 */ /* 0x000fe40008000f00 */
[----:B0-----:R-:W-:-:S05]  /*0090*/  I2FP.F32.U32 R7, R7 ;  /* 0x0000000700077245 */ /* 0x001fca0000201000 */
[----:B--2---:R-:W-:Y:S04]  /*00a0*/  REDG.E.ADD.F32.FTZ.RN.STRONG.GPU desc[UR6][R2.64], R7 ;  /* 0x00000007020079a6 */ /* 0x004fe8000c12f306 */
[----:B------:R-:W-:Y:S01]  /*00b0*/  ATOMG.E.EXCH.STRONG.GPU PT, RZ, desc[UR6][R4.64], R7 ;  /* 0x8000000704ff79a8 */ /* 0x000fe2000c1ef106 */
[----:B------:R-:W-:Y:S05]  /*00c0*/  EXIT ;  /* 0x000000000000794d */ /* 0x000fea0003800000 */
.L_x_30:
        /* <DEDUP_REMOVED lines=11> */
.L_x_46:


//--------------------- .text._Z4testIyEvPT_      --------------------------
	.section	.text._Z4testIyEvPT_,"ax",@progbits
	.align	128
        .global         _Z4testIyEvPT_
        .type           _Z4testIyEvPT_,@function
        .size           _Z4testIyEvPT_,(.L_x_47 - _Z4testIyEvPT_)
        .other          _Z4testIyEvPT_,@"STO_CUDA_ENTRY STV_DEFAULT"
_Z4testIyEvPT_:
.text._Z4testIyEvPT_:
[----:B------:R-:W-:Y:S01]  /*0000*/  LDC R1, c[0x0][0x37c] ;  /* 0x0000df00ff017b82 */ /* 0x000fe20000000800 */
[----:B------:R-:W0:Y:S01]  /*0010*/  S2R R10, SR_TID.X ;  /* 0x00000000000a7919 */ /* 0x000e220000002100 */
[----:B------:R-:W1:Y:S06]  /*0020*/  LDCU.64 UR4, c[0x0][0x380] ;  /* 0x00007000ff0477ac */ /* 0x000e6c0008000a00 */
[----:B------:R-:W2:Y:S01]  /*0030*/  LDC.64 R2, c[0x0][0x380] ;  /* 0x0000e000ff027b82 */ /* 0x000ea20000000a00 */
[----:B------:R-:W-:Y:S01]  /*0040*/  HFMA2 R11, -RZ, RZ, 0, 0 ;  /* 0x00000000ff0b7431 */ /* 0x000fe200000001ff */
[----:B------:R-:W2:Y:S01]  /*0050*/  LDCU.64 UR6, c[0x0][0x358] ;  /* 0x00006b00ff0677ac */ /* 0x000ea20008000a00 */
[----:B-1----:R-:W-:-:S04]  /*0060*/  UIADD3 UR4, UP0, UPT, UR4, 0x10, URZ ;  /* 0x0000001004047890 */ /* 0x002fc8000ff1e0ff */
[----:B------:R-:W-:Y:S02]  /*0070*/  UIADD3.X UR5, UPT, UPT, URZ, UR5, URZ, UP0, !UPT ;  /* 0x00000005ff057290 */ /* 0x000fe400087fe4ff */
[----:B------:R-:W-:-:S04]  /*0080*/  IMAD.U32 R4, RZ, RZ, UR4 ;  /* 0x00000004ff047e24 */ /* 0x000fc8000f8e00ff */
[----:B------:R-:W-:Y:S02]  /*0090*/  MOV R5, UR5 ;  /* 0x0000000500057c02 */ /* 0x000fe40008000f00 */
[----:B0-----:R-:W-:Y:S01]  /*00a0*/  IADD3 R8, P0, PT, R10, -0x1, RZ ;  /* 0xffffffff0a087810 */ /* 0x001fe20007f1e0ff */
[----:B--2---:R-:W-:Y:S04]  /*00b0*/  REDG.E.ADD.64.STRONG.GPU desc[UR6][R2.64], R10 ;  /* 0x0000000a0200798e */ /* 0x004fe8000c12e506 */
[----:B------:R-:W-:Y:S01]  /*00c0*/  IMAD.X R9, RZ, RZ, -0x1, P0 ;  /* 0xffffffffff097424 */ /* 0x000fe200000e06ff */
[----:B------:R-:W-:Y:S04]  /*00d0*/  ATOMG.E.EXCH.64.STRONG.GPU PT, RZ, desc[UR6][R4.64], R10 ;  /* 0x8000000a04ff79a8 */ /* 0x000fe8000c1ef506 */
[----:B------:R-:W-:Y:S01]  /*00e0*/  ATOMG.E.CAS.64.STRONG.GPU PT, RZ, [R4+0x28], R8, R10 ;  /* 0x0000280804ff73a9 */ /* 0x000fe200001ee50a */
[----:B------:R-:W-:Y:S05]  /*00f0*/  EXIT ;  /* 0x000000000000794d */ /* 0x000fea0003800000 */
.L_x_31:
        /* <DEDUP_REMOVED lines=16> */
.L_x_47:


//--------------------- .nv.shared._Z4testIjEvPT_ --------------------------
	.section	.nv.shared._Z4testIjEvPT_,"aw",@nobits
	.sectionflags	@""
	.align	16
	.zero		1024


//--------------------- .nv.shared.reserved.0     --------------------------
	.section	.nv.shared.reserved.0,"aw",@nobits
	.weak		__nv_reservedSMEM_offset_0_alias
	.size		__nv_reservedSMEM_offset_0_alias, 0, 64
	.other		__nv_reservedSMEM_offset_0_alias,@"STO_CUDA_RESERVED_SHARED STV_DEFAULT"
__nv_reservedSMEM_offset_0_alias:
	.zero		0
	.zero		64


//--------------------- .nv.global                --------------------------
	.section	.nv.global,"aw",@nobits
	.align	4
.nv.global:
	.type		d_error,@object
	.size		d_error,(dmem - d_error)
d_error:
	.zero		4
	.type		dmem,@object
	.size		dmem,(.L_1 - dmem)
dmem:
	.zero		400
.L_1:


//--------------------- .nv.shared._Z4testIiEvPT_ --------------------------
	.section	.nv.shared._Z4testIiEvPT_,"aw",@nobits
	.sectionflags	@""
	.align	16
	.zero		1024


//--------------------- .nv.shared._Z1kv          --------------------------
	.section	.nv.shared._Z1kv,"aw",@nobits
	.sectionflags	@""
	.align	16
	.zero		1024


//--------------------- .nv.shared._Z8kernel_2Pj  --------------------------
	.section	.nv.shared._Z8kernel_2Pj,"aw",@nobits
	.sectionflags	@""
	.align	16
	.zero		1024


//--------------------- .nv.shared._Z8kernel_1Pj  --------------------------
	.section	.nv.shared._Z8kernel_1Pj,"aw",@nobits
	.sectionflags	@""
	.align	16
	.zero		1024


//--------------------- .nv.shared._Z6kernelPj    --------------------------
	.section	.nv.shared._Z6kernelPj,"aw",@nobits
	.sectionflags	@""
	.align	16
	.zero		1024


//--------------------- .nv.shared._Z5foo_7i      --------------------------
	.section	.nv.shared._Z5foo_7i,"aw",@nobits
	.sectionflags	@""
	.align	16
	.zero		1024


//--------------------- .nv.shared._Z5foo_6v      --------------------------
	.section	.nv.shared._Z5foo_6v,"aw",@nobits
	.sectionflags	@""
	.align	16
	.zero		1024


//--------------------- .nv.shared._Z5foo_5v      --------------------------
	.section	.nv.shared._Z5foo_5v,"aw",@nobits
	.sectionflags	@""
	.align	16
	.zero		1024


//--------------------- .nv.shared._Z5foo_4v      --------------------------
	.section	.nv.shared._Z5foo_4v,"aw",@nobits
	.sectionflags	@""
	.align	16
	.zero		1024


//--------------------- .nv.shared._Z5foo_3v      --------------------------
	.section	.nv.shared._Z5foo_3v,"aw",@nobits
	.sectionflags	@""
	.align	16
.nv.shared._Z5foo_3v:
	.zero		1040


//--------------------- .nv.shared._Z5foo_2v      --------------------------
	.section	.nv.shared._Z5foo_2v,"aw",@nobits
	.sectionflags	@""
	.align	16
.nv.shared._Z5foo_2v:
	.zero		1040


//--------------------- .nv.shared._Z3foov        --------------------------
	.section	.nv.shared._Z3foov,"aw",@nobits
	.sectionflags	@""
	.align	16
.nv.shared._Z3foov:
	.zero		1040


//--------------------- .nv.shared._Z4testIdEvPT_ --------------------------
	.section	.nv.shared._Z4testIdEvPT_,"aw",@nobits
	.sectionflags	@""
	.align	16
	.zero		1024


//--------------------- .nv.shared._Z4testIfEvPT_ --------------------------
	.section	.nv.shared._Z4testIfEvPT_,"aw",@nobits
	.sectionflags	@""
	.align	16
	.zero		1024


//--------------------- .nv.shared._Z4testIyEvPT_ --------------------------
	.section	.nv.shared._Z4testIyEvPT_,"aw",@nobits
	.sectionflags	@""
	.align	16
	.zero		1024


//--------------------- .nv.constant0._Z4testIjEvPT_ --------------------------
	.section	.nv.constant0._Z4testIjEvPT_,"a",@progbits
	.sectionflags	@""
	.align	4
.nv.constant0._Z4testIjEvPT_:
	.zero		904


//--------------------- .nv.constant0._Z4testIiEvPT_ --------------------------
	.section	.nv.constant0._Z4testIiEvPT_,"a",@progbits
	.sectionflags	@""
	.align	4
.nv.constant0._Z4testIiEvPT_:
	.zero		904


//--------------------- .nv.constant0._Z1kv       --------------------------
	.section	.nv.constant0._Z1kv,"a",@progbits
	.sectionflags	@""
	.align	4
.nv.constant0._Z1kv:
	.zero		896


//--------------------- .nv.constant0._Z8kernel_2Pj --------------------------
	.section	.nv.constant0._Z8kernel_2Pj,"a",@progbits
	.sectionflags	@""
	.align	4
.nv.constant0._Z8kernel_2Pj:
	.zero		904


//--------------------- .nv.constant0._Z8kernel_1Pj --------------------------
	.section	.nv.constant0._Z8kernel_1Pj,"a",@progbits
	.sectionflags	@""
	.align	4
.nv.constant0._Z8kernel_1Pj:
	.zero		904


//--------------------- .nv.constant0._Z6kernelPj --------------------------
	.section	.nv.constant0._Z6kernelPj,"a",@progbits
	.sectionflags	@""
	.align	4
.nv.constant0._Z6kernelPj:
	.zero		904


//--------------------- .nv.constant0._Z5foo_7i   --------------------------
	.section	.nv.constant0._Z5foo_7i,"a",@progbits
	.sectionflags	@""
	.align	4
.nv.constant0._Z5foo_7i:
	.zero		900


//--------------------- .nv.constant0._Z5foo_6v   --------------------------
	.section	.nv.constant0._Z5foo_6v,"a",@progbits
	.sectionflags	@""
	.align	4
.nv.constant0._Z5foo_6v:
	.zero		896


//--------------------- .nv.constant0._Z5foo_5v   --------------------------
	.section	.nv.constant0._Z5foo_5v,"a",@progbits
	.sectionflags	@""
	.align	4
.nv.constant0._Z5foo_5v:
	.zero		896


//--------------------- .nv.constant0._Z5foo_4v   --------------------------
	.section	.nv.constant0._Z5foo_4v,"a",@progbits
	.sectionflags	@""
	.align	4
.nv.constant0._Z5foo_4v:
	.zero		896


//--------------------- .nv.constant0._Z5foo_3v   --------------------------
	.section	.nv.constant0._Z5foo_3v,"a",@progbits
	.sectionflags	@""
	.align	4
.nv.constant0._Z5foo_3v:
	.zero		896


//--------------------- .nv.constant0._Z5foo_2v   --------------------------
	.section	.nv.constant0._Z5foo_2v,"a",@progbits
	.sectionflags	@""
	.align	4
.nv.constant0._Z5foo_2v:
	.zero		896


//--------------------- .nv.constant0._Z3foov     --------------------------
	.section	.nv.constant0._Z3foov,"a",@progbits
	.sectionflags	@""
	.align	4
.nv.constant0._Z3foov:
	.zero		896


//--------------------- .nv.constant0._Z4testIdEvPT_ --------------------------
	.section	.nv.constant0._Z4testIdEvPT_,"a",@progbits
	.sectionflags	@""
	.align	4
.nv.constant0._Z4testIdEvPT_:
	.zero		904


//--------------------- .nv.constant0._Z4testIfEvPT_ --------------------------
	.section	.nv.constant0._Z4testIfEvPT_,"a",@progbits
	.sectionflags	@""
	.align	4
.nv.constant0._Z4testIfEvPT_:
	.zero		904


//--------------------- .nv.constant0._Z4testIyEvPT_ --------------------------
	.section	.nv.constant0._Z4testIyEvPT_,"a",@progbits
	.sectionflags	@""
	.align	4
.nv.constant0._Z4testIyEvPT_:
	.zero		904


//--------------------- SYMBOLS --------------------------

	.type		.nv.reservedSmem.offset0,@object
	.size		.nv.reservedSmem.offset0,0x4
	.type		.nv.reservedSmem.cap,@object
	.size		.nv.reservedSmem.cap,0x4
